//
// Generated by NVIDIA NVVM Compiler
//
// Compiler Build ID: CL-36424714
// Cuda compilation tools, release 13.0, V13.0.88
// Based on NVVM 20.0.0
//

.version 9.0
.target sm_100
.address_size 64

	// .globl	_Z13extract_reprePKfPfPKiiii

.visible .entry _Z13extract_reprePKfPfPKiiii(
	.param .u64 .ptr .align 1 _Z13extract_reprePKfPfPKiiii_param_0,
	.param .u64 .ptr .align 1 _Z13extract_reprePKfPfPKiiii_param_1,
	.param .u64 .ptr .align 1 _Z13extract_reprePKfPfPKiiii_param_2,
	.param .u32 _Z13extract_reprePKfPfPKiiii_param_3,
	.param .u32 _Z13extract_reprePKfPfPKiiii_param_4,
	.param .u32 _Z13extract_reprePKfPfPKiiii_param_5
)
{
	.reg .pred 	%p<22>;
	.reg .b32 	%r<137>;
	.reg .b32 	%f<88>;
	.reg .b64 	%rd<159>;

	ld.param.u64 	%rd9, [_Z13extract_reprePKfPfPKiiii_param_0];
	ld.param.u64 	%rd10, [_Z13extract_reprePKfPfPKiiii_param_1];
	ld.param.u64 	%rd8, [_Z13extract_reprePKfPfPKiiii_param_2];
	ld.param.u32 	%r81, [_Z13extract_reprePKfPfPKiiii_param_3];
	ld.param.u32 	%r82, [_Z13extract_reprePKfPfPKiiii_param_4];
	ld.param.u32 	%r83, [_Z13extract_reprePKfPfPKiiii_param_5];
	cvta.to.global.u64 	%rd1, %rd9;
	cvta.to.global.u64 	%rd2, %rd10;
	mov.u32 	%r84, %ctaid.x;
	mov.u32 	%r85, %ntid.x;
	mov.u32 	%r86, %tid.x;
	mad.lo.s32 	%r1, %r84, %r85, %r86;
	setp.ge.s32 	%p1, %r1, %r83;
	@%p1 bra 	$L__BB0_29;
	cvta.to.global.u64 	%rd11, %rd8;
	mul.wide.s32 	%rd12, %r1, 4;
	add.s64 	%rd13, %rd11, %rd12;
	ld.global.u32 	%r87, [%rd13];
	mul.lo.s32 	%r88, %r82, %r81;
	mul.lo.s32 	%r89, %r88, %r87;
	cvt.s64.s32 	%rd3, %r89;
	mul.lo.s32 	%r90, %r87, %r82;
	cvt.s64.s32 	%rd4, %r90;
	setp.lt.s32 	%p2, %r82, 1;
	@%p2 bra 	$L__BB0_29;
	setp.lt.s32 	%p3, %r81, 1;
	cvt.rn.f32.s32 	%f1, %r81;
	@%p3 bra 	$L__BB0_18;
	and.b32  	%r2, %r81, 15;
	and.b32  	%r3, %r81, 7;
	and.b32  	%r4, %r81, 2147483632;
	and.b32  	%r5, %r81, 3;
	neg.s32 	%r6, %r4;
	shl.b32 	%r7, %r82, 4;
	mul.lo.s32 	%r8, %r82, 3;
	shl.b32 	%r9, %r82, 2;
	mul.lo.s32 	%r10, %r82, 7;
	shl.b32 	%r11, %r82, 3;
	mul.lo.s32 	%r12, %r82, 9;
	mul.lo.s32 	%r13, %r82, 10;
	mul.lo.s32 	%r14, %r82, 15;
	mov.b32 	%r113, 0;
	mul.wide.u32 	%rd93, %r7, 4;
$L__BB0_4:
	setp.lt.u32 	%p12, %r81, 16;
	mov.f32 	%f87, 0f00000000;
	mov.b32 	%r131, 0;
	@%p12 bra 	$L__BB0_7;
	add.s32 	%r128, %r82, %r113;
	shl.b32 	%r97, %r82, 1;
	add.s32 	%r127, %r97, %r113;
	add.s32 	%r126, %r8, %r113;
	add.s32 	%r125, %r9, %r113;
	mad.lo.s32 	%r124, %r82, 5, %r113;
	mad.lo.s32 	%r123, %r82, 6, %r113;
	add.s32 	%r122, %r10, %r113;
	add.s32 	%r121, %r11, %r113;
	add.s32 	%r120, %r12, %r113;
	add.s32 	%r119, %r13, %r113;
	mad.lo.s32 	%r118, %r82, 11, %r113;
	mad.lo.s32 	%r117, %r82, 12, %r113;
	mad.lo.s32 	%r116, %r82, 13, %r113;
	mad.lo.s32 	%r115, %r82, 14, %r113;
	add.s32 	%r114, %r14, %r113;
	cvt.u64.u32 	%rd30, %r113;
	add.s64 	%rd31, %rd3, %rd30;
	shl.b64 	%rd32, %rd31, 2;
	add.s64 	%rd158, %rd1, %rd32;
	mov.f32 	%f87, 0f00000000;
	mov.u32 	%r129, %r6;
$L__BB0_6:
	.pragma "nounroll";
	ld.global.f32 	%f21, [%rd158];
	add.f32 	%f22, %f87, %f21;
	cvt.u64.u32 	%rd33, %r128;
	add.s64 	%rd34, %rd33, %rd3;
	shl.b64 	%rd35, %rd34, 2;
	add.s64 	%rd36, %rd1, %rd35;
	ld.global.f32 	%f23, [%rd36];
	add.f32 	%f24, %f22, %f23;
	cvt.u64.u32 	%rd37, %r127;
	add.s64 	%rd38, %rd37, %rd3;
	shl.b64 	%rd39, %rd38, 2;
	add.s64 	%rd40, %rd1, %rd39;
	ld.global.f32 	%f25, [%rd40];
	add.f32 	%f26, %f24, %f25;
	cvt.u64.u32 	%rd41, %r126;
	add.s64 	%rd42, %rd41, %rd3;
	shl.b64 	%rd43, %rd42, 2;
	add.s64 	%rd44, %rd1, %rd43;
	ld.global.f32 	%f27, [%rd44];
	add.f32 	%f28, %f26, %f27;
	cvt.u64.u32 	%rd45, %r125;
	add.s64 	%rd46, %rd45, %rd3;
	shl.b64 	%rd47, %rd46, 2;
	add.s64 	%rd48, %rd1, %rd47;
	ld.global.f32 	%f29, [%rd48];
	add.f32 	%f30, %f28, %f29;
	cvt.u64.u32 	%rd49, %r124;
	add.s64 	%rd50, %rd49, %rd3;
	shl.b64 	%rd51, %rd50, 2;
	add.s64 	%rd52, %rd1, %rd51;
	ld.global.f32 	%f31, [%rd52];
	add.f32 	%f32, %f30, %f31;
	cvt.u64.u32 	%rd53, %r123;
	add.s64 	%rd54, %rd53, %rd3;
	shl.b64 	%rd55, %rd54, 2;
	add.s64 	%rd56, %rd1, %rd55;
	ld.global.f32 	%f33, [%rd56];
	add.f32 	%f34, %f32, %f33;
	cvt.u64.u32 	%rd57, %r122;
	add.s64 	%rd58, %rd57, %rd3;
	shl.b64 	%rd59, %rd58, 2;
	add.s64 	%rd60, %rd1, %rd59;
	ld.global.f32 	%f35, [%rd60];
	add.f32 	%f36, %f34, %f35;
	cvt.u64.u32 	%rd61, %r121;
	add.s64 	%rd62, %rd61, %rd3;
	shl.b64 	%rd63, %rd62, 2;
	add.s64 	%rd64, %rd1, %rd63;
	ld.global.f32 	%f37, [%rd64];
	add.f32 	%f38, %f36, %f37;
	cvt.u64.u32 	%rd65, %r120;
	add.s64 	%rd66, %rd65, %rd3;
	shl.b64 	%rd67, %rd66, 2;
	add.s64 	%rd68, %rd1, %rd67;
	ld.global.f32 	%f39, [%rd68];
	add.f32 	%f40, %f38, %f39;
	cvt.u64.u32 	%rd69, %r119;
	add.s64 	%rd70, %rd69, %rd3;
	shl.b64 	%rd71, %rd70, 2;
	add.s64 	%rd72, %rd1, %rd71;
	ld.global.f32 	%f41, [%rd72];
	add.f32 	%f42, %f40, %f41;
	cvt.u64.u32 	%rd73, %r118;
	add.s64 	%rd74, %rd73, %rd3;
	shl.b64 	%rd75, %rd74, 2;
	add.s64 	%rd76, %rd1, %rd75;
	ld.global.f32 	%f43, [%rd76];
	add.f32 	%f44, %f42, %f43;
	cvt.u64.u32 	%rd77, %r117;
	add.s64 	%rd78, %rd77, %rd3;
	shl.b64 	%rd79, %rd78, 2;
	add.s64 	%rd80, %rd1, %rd79;
	ld.global.f32 	%f45, [%rd80];
	add.f32 	%f46, %f44, %f45;
	cvt.u64.u32 	%rd81, %r116;
	add.s64 	%rd82, %rd81, %rd3;
	shl.b64 	%rd83, %rd82, 2;
	add.s64 	%rd84, %rd1, %rd83;
	ld.global.f32 	%f47, [%rd84];
	add.f32 	%f48, %f46, %f47;
	cvt.u64.u32 	%rd85, %r115;
	add.s64 	%rd86, %rd85, %rd3;
	shl.b64 	%rd87, %rd86, 2;
	add.s64 	%rd88, %rd1, %rd87;
	ld.global.f32 	%f49, [%rd88];
	add.f32 	%f50, %f48, %f49;
	cvt.u64.u32 	%rd89, %r114;
	add.s64 	%rd90, %rd89, %rd3;
	shl.b64 	%rd91, %rd90, 2;
	add.s64 	%rd92, %rd1, %rd91;
	ld.global.f32 	%f51, [%rd92];
	add.f32 	%f87, %f50, %f51;
	add.s32 	%r129, %r129, 16;
	add.s32 	%r128, %r128, %r7;
	add.s32 	%r127, %r127, %r7;
	add.s32 	%r126, %r126, %r7;
	add.s32 	%r125, %r125, %r7;
	add.s32 	%r124, %r124, %r7;
	add.s32 	%r123, %r123, %r7;
	add.s32 	%r122, %r122, %r7;
	add.s32 	%r121, %r121, %r7;
	add.s32 	%r120, %r120, %r7;
	add.s32 	%r119, %r119, %r7;
	add.s32 	%r118, %r118, %r7;
	add.s32 	%r117, %r117, %r7;
	add.s32 	%r116, %r116, %r7;
	add.s32 	%r115, %r115, %r7;
	add.s32 	%r114, %r114, %r7;
	add.s64 	%rd158, %rd158, %rd93;
	setp.ne.s32 	%p13, %r129, 0;
	mov.u32 	%r131, %r4;
	@%p13 bra 	$L__BB0_6;
$L__BB0_7:
	setp.eq.s32 	%p14, %r2, 0;
	@%p14 bra 	$L__BB0_17;
	add.s32 	%r98, %r2, -1;
	setp.lt.u32 	%p15, %r98, 7;
	@%p15 bra 	$L__BB0_10;
	mad.lo.s32 	%r99, %r131, %r82, %r113;
	cvt.u64.u32 	%rd94, %r99;
	add.s64 	%rd95, %rd94, %rd3;
	shl.b64 	%rd96, %rd95, 2;
	add.s64 	%rd97, %rd1, %rd96;
	ld.global.f32 	%f53, [%rd97];
	add.f32 	%f54, %f87, %f53;
	add.s32 	%r100, %r99, %r82;
	cvt.u64.u32 	%rd98, %r100;
	add.s64 	%rd99, %rd98, %rd3;
	shl.b64 	%rd100, %rd99, 2;
	add.s64 	%rd101, %rd1, %rd100;
	ld.global.f32 	%f55, [%rd101];
	add.f32 	%f56, %f54, %f55;
	add.s32 	%r101, %r100, %r82;
	cvt.u64.u32 	%rd102, %r101;
	add.s64 	%rd103, %rd102, %rd3;
	shl.b64 	%rd104, %rd103, 2;
	add.s64 	%rd105, %rd1, %rd104;
	ld.global.f32 	%f57, [%rd105];
	add.f32 	%f58, %f56, %f57;
	add.s32 	%r102, %r101, %r82;
	cvt.u64.u32 	%rd106, %r102;
	add.s64 	%rd107, %rd106, %rd3;
	shl.b64 	%rd108, %rd107, 2;
	add.s64 	%rd109, %rd1, %rd108;
	ld.global.f32 	%f59, [%rd109];
	add.f32 	%f60, %f58, %f59;
	add.s32 	%r103, %r102, %r82;
	cvt.u64.u32 	%rd110, %r103;
	add.s64 	%rd111, %rd110, %rd3;
	shl.b64 	%rd112, %rd111, 2;
	add.s64 	%rd113, %rd1, %rd112;
	ld.global.f32 	%f61, [%rd113];
	add.f32 	%f62, %f60, %f61;
	add.s32 	%r104, %r103, %r82;
	cvt.u64.u32 	%rd114, %r104;
	add.s64 	%rd115, %rd114, %rd3;
	shl.b64 	%rd116, %rd115, 2;
	add.s64 	%rd117, %rd1, %rd116;
	ld.global.f32 	%f63, [%rd117];
	add.f32 	%f64, %f62, %f63;
	add.s32 	%r105, %r104, %r82;
	cvt.u64.u32 	%rd118, %r105;
	add.s64 	%rd119, %rd118, %rd3;
	shl.b64 	%rd120, %rd119, 2;
	add.s64 	%rd121, %rd1, %rd120;
	ld.global.f32 	%f65, [%rd121];
	add.f32 	%f66, %f64, %f65;
	add.s32 	%r106, %r105, %r82;
	cvt.u64.u32 	%rd122, %r106;
	add.s64 	%rd123, %rd122, %rd3;
	shl.b64 	%rd124, %rd123, 2;
	add.s64 	%rd125, %rd1, %rd124;
	ld.global.f32 	%f67, [%rd125];
	add.f32 	%f87, %f66, %f67;
	add.s32 	%r131, %r131, 8;
$L__BB0_10:
	setp.eq.s32 	%p16, %r3, 0;
	@%p16 bra 	$L__BB0_17;
	add.s32 	%r107, %r3, -1;
	setp.lt.u32 	%p17, %r107, 3;
	@%p17 bra 	$L__BB0_13;
	mad.lo.s32 	%r108, %r131, %r82, %r113;
	cvt.u64.u32 	%rd126, %r108;
	add.s64 	%rd127, %rd126, %rd3;
	shl.b64 	%rd128, %rd127, 2;
	add.s64 	%rd129, %rd1, %rd128;
	ld.global.f32 	%f69, [%rd129];
	add.f32 	%f70, %f87, %f69;
	add.s32 	%r109, %r108, %r82;
	cvt.u64.u32 	%rd130, %r109;
	add.s64 	%rd131, %rd130, %rd3;
	shl.b64 	%rd132, %rd131, 2;
	add.s64 	%rd133, %rd1, %rd132;
	ld.global.f32 	%f71, [%rd133];
	add.f32 	%f72, %f70, %f71;
	add.s32 	%r110, %r109, %r82;
	cvt.u64.u32 	%rd134, %r110;
	add.s64 	%rd135, %rd134, %rd3;
	shl.b64 	%rd136, %rd135, 2;
	add.s64 	%rd137, %rd1, %rd136;
	ld.global.f32 	%f73, [%rd137];
	add.f32 	%f74, %f72, %f73;
	add.s32 	%r111, %r110, %r82;
	cvt.u64.u32 	%rd138, %r111;
	add.s64 	%rd139, %rd138, %rd3;
	shl.b64 	%rd140, %rd139, 2;
	add.s64 	%rd141, %rd1, %rd140;
	ld.global.f32 	%f75, [%rd141];
	add.f32 	%f87, %f74, %f75;
	add.s32 	%r131, %r131, 4;
$L__BB0_13:
	setp.eq.s32 	%p18, %r5, 0;
	@%p18 bra 	$L__BB0_17;
	setp.eq.s32 	%p19, %r5, 1;
	mad.lo.s32 	%r68, %r131, %r82, %r113;
	cvt.u64.u32 	%rd142, %r68;
	add.s64 	%rd143, %rd142, %rd3;
	shl.b64 	%rd144, %rd143, 2;
	add.s64 	%rd145, %rd1, %rd144;
	ld.global.f32 	%f76, [%rd145];
	add.f32 	%f87, %f87, %f76;
	@%p19 bra 	$L__BB0_17;
	setp.eq.s32 	%p20, %r5, 2;
	add.s32 	%r69, %r68, %r82;
	cvt.u64.u32 	%rd146, %r69;
	add.s64 	%rd147, %rd146, %rd3;
	shl.b64 	%rd148, %rd147, 2;
	add.s64 	%rd149, %rd1, %rd148;
	ld.global.f32 	%f77, [%rd149];
	add.f32 	%f87, %f87, %f77;
	@%p20 bra 	$L__BB0_17;
	add.s32 	%r112, %r69, %r82;
	cvt.u64.u32 	%rd150, %r112;
	add.s64 	%rd151, %rd150, %rd3;
	shl.b64 	%rd152, %rd151, 2;
	add.s64 	%rd153, %rd1, %rd152;
	ld.global.f32 	%f78, [%rd153];
	add.f32 	%f87, %f87, %f78;
$L__BB0_17:
	div.rn.f32 	%f79, %f87, %f1;
	cvt.u64.u32 	%rd154, %r113;
	add.s64 	%rd155, %rd154, %rd4;
	shl.b64 	%rd156, %rd155, 2;
	add.s64 	%rd157, %rd2, %rd156;
	st.global.f32 	[%rd157], %f79;
	add.s32 	%r113, %r113, 1;
	setp.eq.s32 	%p21, %r113, %r82;
	@%p21 bra 	$L__BB0_29;
	bra.uni 	$L__BB0_4;
$L__BB0_18:
	mov.f32 	%f17, 0f00000000;
	div.rn.f32 	%f16, %f17, %f1;
	add.s32 	%r92, %r82, -1;
	and.b32  	%r71, %r82, 7;
	setp.lt.u32 	%p4, %r92, 7;
	mov.b32 	%r135, 0;
	@%p4 bra 	$L__BB0_21;
	and.b32  	%r135, %r82, 2147483640;
	mov.b32 	%r133, 0;
$L__BB0_20:
	.pragma "nounroll";
	cvt.u64.u32 	%rd14, %r133;
	add.s64 	%rd15, %rd14, %rd4;
	shl.b64 	%rd16, %rd15, 2;
	add.s64 	%rd17, %rd2, %rd16;
	st.global.f32 	[%rd17], %f16;
	st.global.f32 	[%rd17+4], %f16;
	st.global.f32 	[%rd17+8], %f16;
	st.global.f32 	[%rd17+12], %f16;
	st.global.f32 	[%rd17+16], %f16;
	st.global.f32 	[%rd17+20], %f16;
	st.global.f32 	[%rd17+24], %f16;
	st.global.f32 	[%rd17+28], %f16;
	add.s32 	%r133, %r133, 8;
	setp.ne.s32 	%p5, %r133, %r135;
	@%p5 bra 	$L__BB0_20;
$L__BB0_21:
	setp.eq.s32 	%p6, %r71, 0;
	@%p6 bra 	$L__BB0_29;
	and.b32  	%r76, %r82, 3;
	setp.lt.u32 	%p7, %r71, 4;
	@%p7 bra 	$L__BB0_24;
	cvt.u64.u32 	%rd18, %r135;
	add.s64 	%rd19, %rd18, %rd4;
	shl.b64 	%rd20, %rd19, 2;
	add.s64 	%rd21, %rd2, %rd20;
	st.global.f32 	[%rd21], %f16;
	st.global.f32 	[%rd21+4], %f16;
	st.global.f32 	[%rd21+8], %f16;
	st.global.f32 	[%rd21+12], %f16;
	add.s32 	%r135, %r135, 4;
$L__BB0_24:
	setp.eq.s32 	%p8, %r76, 0;
	@%p8 bra 	$L__BB0_29;
	setp.eq.s32 	%p9, %r76, 1;
	@%p9 bra 	$L__BB0_27;
	cvt.u64.u32 	%rd22, %r135;
	add.s64 	%rd23, %rd22, %rd4;
	shl.b64 	%rd24, %rd23, 2;
	add.s64 	%rd25, %rd2, %rd24;
	st.global.f32 	[%rd25], %f16;
	st.global.f32 	[%rd25+4], %f16;
	add.s32 	%r135, %r135, 2;
$L__BB0_27:
	and.b32  	%r94, %r82, 1;
	setp.eq.b32 	%p10, %r94, 1;
	not.pred 	%p11, %p10;
	@%p11 bra 	$L__BB0_29;
	cvt.u64.u32 	%rd26, %r135;
	add.s64 	%rd27, %rd26, %rd4;
	shl.b64 	%rd28, %rd27, 2;
	add.s64 	%rd29, %rd2, %rd28;
	st.global.f32 	[%rd29], %f16;
$L__BB0_29:
	ret;

}


// ===== COMPILED SASS (sm_100) =====

	.target	sm_100

	.elftype	@"ET_EXEC"


//--------------------- .note.nv.tkinfo           --------------------------
	.section	.note.nv.tkinfo,"",@"SHT_NOTE"
	.sectionflags	@"SHF_NOTE_NV_TKINFO"
	.tkinfo
        /*0018*/ 	.word	0x00000002
        /*0030*/ 	.string	""
        /*0030*/ 	.string	"ptxas"
        /*0030*/ 	.string	"Cuda compilation tools, release 13.0, V13.0.88"
        /*0030*/ 	.string	"Build cuda_13.0.r13.0/compiler.36424714_0"
        /*0030*/ 	.string	"-arch sm_100 -m 64 "



//--------------------- .note.nv.cuinfo           --------------------------
	.section	.note.nv.cuinfo,"",@"SHT_NOTE"
	.sectionflags	@"SHF_NOTE_NV_CUINFO"
        /*0018*/ 	.short	0x0002
        /*001a*/ 	.short	0x0064
        /*001c*/ 	.short	0x0082
	.zero		2


//--------------------- .nv.info                  --------------------------
	.section	.nv.info,"",@"SHT_CUDA_INFO"
	.align	4


	//----- nvinfo : EIATTR_REGCOUNT
	.align		4
        /*0000*/ 	.byte	0x04, 0x2f
        /*0002*/ 	.short	(.L_1 - .L_0)
	.align		4
.L_0:
        /*0004*/ 	.word	index@(_Z13extract_reprePKfPfPKiiii)
        /*0008*/ 	.word	0x00000020


	//----- nvinfo : EIATTR_FRAME_SIZE
	.align		4
.L_1:
        /*000c*/ 	.byte	0x04, 0x11
        /*000e*/ 	.short	(.L_3 - .L_2)
	.align		4
.L_2:
        /*0010*/ 	.word	index@($__internal_0_$__cuda_sm3x_div_rn_noftz_f32_slowpath)
        /*0014*/ 	.word	0x00000000


	//----- nvinfo : EIATTR_FRAME_SIZE
	.align		4
.L_3:
        /*0018*/ 	.byte	0x04, 0x11
        /*001a*/ 	.short	(.L_5 - .L_4)
	.align		4
.L_4:
        /*001c*/ 	.word	index@(_Z13extract_reprePKfPfPKiiii)
        /*0020*/ 	.word	0x00000000


	//----- nvinfo : EIATTR_MIN_STACK_SIZE
	.align		4
.L_5:
        /*0024*/ 	.byte	0x04, 0x12
        /*0026*/ 	.short	(.L_7 - .L_6)
	.align		4
.L_6:
        /*0028*/ 	.word	index@(_Z13extract_reprePKfPfPKiiii)
        /*002c*/ 	.word	0x00000000
.L_7:


//--------------------- .nv.compat                --------------------------
	.section	.nv.compat,"",@"SHT_CUDA_COMPAT_INFO"
	.align	4
        /*0000*/ 	.byte	0x02, 0x09, 0x00, 0x00, 0x02, 0x02, 0x01, 0x00, 0x02, 0x05, 0x05, 0x00, 0x03, 0x07, 0x01, 0x01
        /*0010*/ 	.byte	0x02, 0x03, 0x00, 0x00, 0x02, 0x06, 0x01, 0x00, 0x04, 0x0b, 0x08, 0x00, 0x01, 0x00, 0x00, 0x00
        /*0020*/ 	.byte	0x00, 0x00, 0x00, 0x00


//--------------------- .nv.info._Z13extract_reprePKfPfPKiiii --------------------------
	.section	.nv.info._Z13extract_reprePKfPfPKiiii,"",@"SHT_CUDA_INFO"
	.sectionflags	@""
	.align	4


	//----- nvinfo : EIATTR_CUDA_API_VERSION
	.align		4
        /*0000*/ 	.byte	0x04, 0x37
        /*0002*/ 	.short	(.L_9 - .L_8)
.L_8:
        /*0004*/ 	.word	0x00000082


	//----- nvinfo : EIATTR_KPARAM_INFO
	.align		4
.L_9:
        /*0008*/ 	.byte	0x04, 0x17
        /*000a*/ 	.short	(.L_11 - .L_10)
.L_10:
        /*000c*/ 	.word	0x00000000
        /*0010*/ 	.short	0x0005
        /*0012*/ 	.short	0x0020
        /*0014*/ 	.byte	0x00, 0xf0, 0x11, 0x00


	//----- nvinfo : EIATTR_KPARAM_INFO
	.align		4
.L_11:
        /*0018*/ 	.byte	0x04, 0x17
        /*001a*/ 	.short	(.L_13 - .L_12)
.L_12:
        /*001c*/ 	.word	0x00000000
        /*0020*/ 	.short	0x0004
        /*0022*/ 	.short	0x001c
        /*0024*/ 	.byte	0x00, 0xf0, 0x11, 0x00


	//----- nvinfo : EIATTR_KPARAM_INFO
	.align		4
.L_13:
        /*0028*/ 	.byte	0x04, 0x17
        /*002a*/ 	.short	(.L_15 - .L_14)
.L_14:
        /*002c*/ 	.word	0x00000000
        /*0030*/ 	.short	0x0003
        /*0032*/ 	.short	0x0018
        /*0034*/ 	.byte	0x00, 0xf0, 0x11, 0x00


	//----- nvinfo : EIATTR_KPARAM_INFO
	.align		4
.L_15:
        /*0038*/ 	.byte	0x04, 0x17
        /*003a*/ 	.short	(.L_17 - .L_16)
.L_16:
        /*003c*/ 	.word	0x00000000
        /*0040*/ 	.short	0x0002
        /*0042*/ 	.short	0x0010
        /*0044*/ 	.byte	0x00, 0xf5, 0x21, 0x00


	//----- nvinfo : EIATTR_KPARAM_INFO
	.align		4
.L_17:
        /*0048*/ 	.byte	0x04, 0x17
        /*004a*/ 	.short	(.L_19 - .L_18)
.L_18:
        /*004c*/ 	.word	0x00000000
        /*0050*/ 	.short	0x0001
        /*0052*/ 	.short	0x0008
        /*0054*/ 	.byte	0x00, 0xf5, 0x21, 0x00


	//----- nvinfo : EIATTR_KPARAM_INFO
	.align		4
.L_19:
        /*0058*/ 	.byte	0x04, 0x17
        /*005a*/ 	.short	(.L_21 - .L_20)
.L_20:
        /*005c*/ 	.word	0x00000000
        /*0060*/ 	.short	0x0000
        /*0062*/ 	.short	0x0000
        /*0064*/ 	.byte	0x00, 0xf5, 0x21, 0x00


	//----- nvinfo : EIATTR_SPARSE_MMA_MASK
	.align		4
.L_21:
        /*0068*/ 	.byte	0x03, 0x50
        /*006a*/ 	.short	0x0000


	//----- nvinfo : EIATTR_MAXREG_COUNT
	.align		4
        /*006c*/ 	.byte	0x03, 0x1b
        /*006e*/ 	.short	0x00ff


	//----- nvinfo : EIATTR_MERCURY_ISA_VERSION
	.align		4
        /*0070*/ 	.byte	0x03, 0x5f
        /*0072*/ 	.short	0x0101


	//----- nvinfo : EIATTR_VRC_CTA_INIT_COUNT
	.align		4
        /*0074*/ 	.byte	0x02, 0x4a
	.zero		1
	.zero		1


	//----- nvinfo : EIATTR_EXIT_INSTR_OFFSETS
	.align		4
        /*0078*/ 	.byte	0x04, 0x1c
        /*007a*/ 	.short	(.L_23 - .L_22)


	//   ....[0]....
.L_22:
        /*007c*/ 	.word	0x00000070


	//   ....[1]....
        /*0080*/ 	.word	0x000000b0


	//   ....[2]....
        /*0084*/ 	.word	0x00001520


	//   ....[3]....
        /*0088*/ 	.word	0x000017c0


	//   ....[4]....
        /*008c*/ 	.word	0x000018b0


	//   ....[5]....
        /*0090*/ 	.word	0x00001980


	//   ....[6]....
        /*0094*/ 	.word	0x000019f0


	//----- nvinfo : EIATTR_CRS_STACK_SIZE
	.align		4
.L_23:
        /*0098*/ 	.byte	0x04, 0x1e
        /*009a*/ 	.short	(.L_25 - .L_24)
.L_24:
        /*009c*/ 	.word	0x00000000


	//----- nvinfo : EIATTR_CBANK_PARAM_SIZE
	.align		4
.L_25:
        /*00a0*/ 	.byte	0x03, 0x19
        /*00a2*/ 	.short	0x0024


	//----- nvinfo : EIATTR_PARAM_CBANK
	.align		4
        /*00a4*/ 	.byte	0x04, 0x0a
        /*00a6*/ 	.short	(.L_27 - .L_26)
	.align		4
.L_26:
        /*00a8*/ 	.word	index@(.nv.constant0._Z13extract_reprePKfPfPKiiii)
        /*00ac*/ 	.short	0x0380
        /*00ae*/ 	.short	0x0024


	//----- nvinfo : EIATTR_SW_WAR
	.align		4
.L_27:
        /*00b0*/ 	.byte	0x04, 0x36
        /*00b2*/ 	.short	(.L_29 - .L_28)
.L_28:
        /*00b4*/ 	.word	0x00000008
.L_29:


//--------------------- .nv.callgraph             --------------------------
	.section	.nv.callgraph,"",@"SHT_CUDA_CALLGRAPH"
	.align	4
	.sectionentsize	8
	.align		4
        /*0000*/ 	.word	0x00000000
	.align		4
        /*0004*/ 	.word	0xffffffff
	.align		4
        /*0008*/ 	.word	0x00000000
	.align		4
        /*000c*/ 	.word	0xfffffffe
	.align		4
        /*0010*/ 	.word	0x00000000
	.align		4
        /*0014*/ 	.word	0xfffffffd
	.align		4
        /*0018*/ 	.word	0x00000000
	.align		4
        /*001c*/ 	.word	0xfffffffc


//--------------------- .text._Z13extract_reprePKfPfPKiiii --------------------------
	.section	.text._Z13extract_reprePKfPfPKiiii,"ax",@progbits
	.align	128
        .global         _Z13extract_reprePKfPfPKiiii
        .type           _Z13extract_reprePKfPfPKiiii,@function
        .size           _Z13extract_reprePKfPfPKiiii,(.L_x_26 - _Z13extract_reprePKfPfPKiiii)
        .other          _Z13extract_reprePKfPfPKiiii,@"STO_CUDA_ENTRY STV_DEFAULT"
_Z13extract_reprePKfPfPKiiii:
.text._Z13extract_reprePKfPfPKiiii:
[----:B------:R-:W-:Y:S01]  /*0000*/  LDC R1, c[0x0][0x37c] ;  /* 0x0000df00ff017b82 */ /* 0x000fe20000000800 */
[----:B------:R-:W0:Y:S07]  /*0010*/  S2R R0, SR_TID.X ;  /* 0x0000000000007919 */ /* 0x000e2e0000002100 */
[----:B------:R-:W0:Y:S01]  /*0020*/  S2UR UR4, SR_CTAID.X ;  /* 0x00000000000479c3 */ /* 0x000e220000002500 */
[----:B------:R-:W1:Y:S07]  /*0030*/  LDCU UR5, c[0x0][0x3a0] ;  /* 0x00007400ff0577ac */ /* 0x000e6e0008000800 */
[----:B------:R-:W0:Y:S02]  /*0040*/  LDC R3, c[0x0][0x360] ;  /* 0x0000d800ff037b82 */ /* 0x000e240000000800 */
[----:B0-----:R-:W-:-:S05]  /*0050*/  IMAD R3, R3, UR4, R0 ;  /* 0x0000000403037c24 */ /* 0x001fca000f8e0200 */
[----:B-1----:R-:W-:-:S13]  /*0060*/  ISETP.GE.AND P0, PT, R3, UR5, PT ;  /* 0x0000000503007c0c */ /* 0x002fda000bf06270 */
[----:B------:R-:W-:Y:S05]  /*0070*/  @P0 EXIT ;  /* 0x000000000000094d */ /* 0x000fea0003800000 */
[----:B------:R-:W0:Y:S08]  /*0080*/  LDC.64 R6, c[0x0][0x398] ;  /* 0x0000e600ff067b82 */ /* 0x000e300000000a00 */
[----:B------:R-:W1:Y:S01]  /*0090*/  LDC.64 R4, c[0x0][0x390] ;  /* 0x0000e400ff047b82 */ /* 0x000e620000000a00 */
[----:B0-----:R-:W-:-:S13]  /*00a0*/  ISETP.GE.AND P0, PT, R7, 0x1, PT ;  /* 0x000000010700780c */ /* 0x001fda0003f06270 */
[----:B-1----:R-:W-:Y:S05]  /*00b0*/  @!P0 EXIT ;  /* 0x000000000000894d */ /* 0x002fea0003800000 */
[----:B------:R-:W0:Y:S01]  /*00c0*/  LDCU.64 UR22, c[0x0][0x358] ;  /* 0x00006b00ff1677ac */ /* 0x000e220008000a00 */
[----:B------:R-:W-:-:S06]  /*00d0*/  IMAD.WIDE R4, R3, 0x4, R4 ;  /* 0x0000000403047825 */ /* 0x000fcc00078e0204 */
[----:B0-----:R-:W2:Y:S01]  /*00e0*/  LDG.E R4, desc[UR22][R4.64] ;  /* 0x0000001604047981 */ /* 0x001ea2000c1e1900 */
[----:B------:R-:W-:Y:S01]  /*00f0*/  ISETP.GE.AND P0, PT, R6, 0x1, PT ;  /* 0x000000010600780c */ /* 0x000fe20003f06270 */
[----:B--2---:R-:W-:-:S05]  /*0100*/  IMAD R3, R7, R4, RZ ;  /* 0x0000000407037224 */ /* 0x004fca00078e02ff */
[----:B------:R-:W-:-:S07]  /*0110*/  SHF.R.S32.HI R0, RZ, 0x1f, R3 ;  /* 0x0000001fff007819 */ /* 0x000fce0000011403 */
[----:B------:R-:W-:Y:S05]  /*0120*/  @!P0 BRA `(.L_x_0) ;  /* 0x0000001400088947 */ /* 0x000fea0003800000 */
[----:B------:R-:W-:Y:S01]  /*0130*/  IMAD R2, R6, R3, RZ ;  /* 0x0000000306027224 */ /* 0x000fe200078e02ff */
[----:B------:R-:W-:Y:S01]  /*0140*/  UMOV UR4, URZ ;  /* 0x000000ff00047c82 */ /* 0x000fe20008000000 */
[----:B------:R-:W-:-:S03]  /*0150*/  IMAD.SHL.U32 R4, R7, 0x10, RZ ;  /* 0x0000001007047824 */ /* 0x000fc600078e00ff */
[----:B------:R-:W-:-:S07]  /*0160*/  SHF.R.S32.HI R5, RZ, 0x1f, R2 ;  /* 0x0000001fff057819 */ /* 0x000fce0000011402 */
.L_x_8:
[----:B------:R-:W0:Y:S01]  /*0170*/  LDCU UR5, c[0x0][0x398] ;  /* 0x00007300ff0577ac */ /* 0x000e220008000800 */
[----:B------:R-:W-:Y:S02]  /*0180*/  IMAD.MOV.U32 R23, RZ, RZ, RZ ;  /* 0x000000ffff177224 */ /* 0x000fe400078e00ff */
[----:B------:R-:W-:Y:S01]  /*0190*/  IMAD.MOV.U32 R18, RZ, RZ, RZ ;  /* 0x000000ffff127224 */ /* 0x000fe200078e00ff */
[----:B0-----:R-:W-:-:S09]  /*01a0*/  UISETP.GE.U32.AND UP0, UPT, UR5, 0x10, UPT ;  /* 0x000000100500788c */ /* 0x001fd2000bf06070 */
[----:B------:R-:W-:Y:S05]  /*01b0*/  BRA.U !UP0, `(.L_x_1) ;  /* 0x0000000908647547 */ /* 0x000fea000b800000 */
[----:B------:R-:W0:Y:S01]  /*01c0*/  LDCU UR5, c[0x0][0x39c] ;  /* 0x00007380ff0577ac */ /* 0x000e220008000800 */
[----:B------:R-:W-:Y:S01]  /*01d0*/  IADD3 R21, P0, PT, R2, UR4, RZ ;  /* 0x0000000402157c10 */ /* 0x000fe2000ff1e0ff */
[----:B------:R-:W-:Y:S01]  /*01e0*/  IMAD.MOV.U32 R23, RZ, RZ, RZ ;  /* 0x000000ffff177224 */ /* 0x000fe200078e00ff */
[----:B------:R-:W1:Y:S03]  /*01f0*/  LDCU.64 UR24, c[0x0][0x380] ;  /* 0x00007000ff1877ac */ /* 0x000e660008000a00 */
[----:B------:R-:W-:Y:S01]  /*0200*/  IMAD.X R6, RZ, RZ, R5, P0 ;  /* 0x000000ffff067224 */ /* 0x000fe200000e0605 */
[----:B------:R-:W2:Y:S01]  /*0210*/  LDCU UR6, c[0x0][0x398] ;  /* 0x00007300ff0677ac */ /* 0x000ea20008000800 */
[----:B0-----:R-:W-:Y:S02]  /*0220*/  UIADD3 UR7, UPT, UPT, UR4, UR5, URZ ;  /* 0x0000000504077290 */ /* 0x001fe4000fffe0ff */
[----:B------:R-:W-:-:S02]  /*0230*/  ULEA UR8, UR5, UR4, 0x1 ;  /* 0x0000000405087291 */ /* 0x000fc4000f8e08ff */
[----:B------:R-:W-:Y:S01]  /*0240*/  UIMAD UR9, UR5, 0x3, UR4 ;  /* 0x00000003050978a4 */ /* 0x000fe2000f8e0204 */
[C---:B-1----:R-:W-:Y:S01]  /*0250*/  LEA R20, P0, R21.reuse, UR24, 0x2 ;  /* 0x0000001815147c11 */ /* 0x042fe2000f8010ff */
[----:B------:R-:W-:Y:S01]  /*0260*/  ULEA UR10, UR5, UR4, 0x2 ;  /* 0x00000004050a7291 */ /* 0x000fe2000f8e10ff */
[----:B------:R-:W-:Y:S01]  /*0270*/  IMAD.U32 R7, RZ, RZ, UR7 ;  /* 0x00000007ff077e24 */ /* 0x000fe2000f8e00ff */
[----:B------:R-:W-:Y:S01]  /*0280*/  UIMAD UR11, UR5, 0x5, UR4 ;  /* 0x00000005050b78a4 */ /* 0x000fe2000f8e0204 */
[----:B------:R-:W-:Y:S01]  /*0290*/  LEA.HI.X R21, R21, UR25, R6, 0x2, P0 ;  /* 0x0000001915157c11 */ /* 0x000fe200080f1406 */
[----:B------:R-:W-:Y:S01]  /*02a0*/  UIMAD UR12, UR5, 0x6, UR4 ;  /* 0x00000006050c78a4 */ /* 0x000fe2000f8e0204 */
[----:B------:R-:W-:Y:S01]  /*02b0*/  IMAD.U32 R9, RZ, RZ, UR8 ;  /* 0x00000008ff097e24 */ /* 0x000fe2000f8e00ff */
[----:B------:R-:W-:Y:S01]  /*02c0*/  UIMAD UR13, UR5, 0x7, UR4 ;  /* 0x00000007050d78a4 */ /* 0x000fe2000f8e0204 */
[----:B------:R-:W-:Y:S01]  /*02d0*/  IMAD.U32 R11, RZ, RZ, UR9 ;  /* 0x00000009ff0b7e24 */ /* 0x000fe2000f8e00ff */
[----:B------:R-:W-:Y:S01]  /*02e0*/  ULEA UR14, UR5, UR4, 0x3 ;  /* 0x00000004050e7291 */ /* 0x000fe2000f8e18ff */
[----:B------:R-:W-:Y:S01]  /*02f0*/  IMAD.U32 R13, RZ, RZ, UR10 ;  /* 0x0000000aff0d7e24 */ /* 0x000fe2000f8e00ff */
[----:B------:R-:W-:Y:S01]  /*0300*/  UIMAD UR15, UR5, 0x9, UR4 ;  /* 0x00000009050f78a4 */ /* 0x000fe2000f8e0204 */
        /* <DEDUP_REMOVED lines=13> */
[----:B--2---:R-:W-:Y:S01]  /*03e0*/  ULOP3.LUT UR6, UR6, 0x7ffffff0, URZ, 0xc0, !UPT ;  /* 0x7ffffff006067892 */ /* 0x004fe2000f8ec0ff */
[----:B------:R-:W-:-:S02]  /*03f0*/  IMAD.U32 R12, RZ, RZ, UR18 ;  /* 0x00000012ff0c7e24 */ /* 0x000fc4000f8e00ff */
[----:B------:R-:W-:Y:S01]  /*0400*/  IMAD.U32 R14, RZ, RZ, UR19 ;  /* 0x00000013ff0e7e24 */ /* 0x000fe2000f8e00ff */
[----:B------:R-:W-:Y:S01]  /*0410*/  UIADD3 UR6, UPT, UPT, -UR6, URZ, URZ ;  /* 0x000000ff06067290 */ /* 0x000fe2000fffe1ff */
[----:B------:R-:W-:Y:S02]  /*0420*/  IMAD.U32 R16, RZ, RZ, UR20 ;  /* 0x00000014ff107e24 */ /* 0x000fe4000f8e00ff */
[----:B------:R-:W-:-:S09]  /*0430*/  IMAD.U32 R18, RZ, RZ, UR5 ;  /* 0x00000005ff127e24 */ /* 0x000fd2000f8e00ff */
.L_x_2:
[----:B------:R-:W2:Y:S01]  /*0440*/  LDG.E R22, desc[UR22][R20.64] ;  /* 0x0000001614167981 */ /* 0x000ea2000c1e1900 */
[----:B------:R-:W-:-:S05]  /*0450*/  IADD3 R25, P0, PT, R2, R7, RZ ;  /* 0x0000000702197210 */ /* 0x000fca0007f1e0ff */
[----:B------:R-:W-:Y:S02]  /*0460*/  IMAD.X R26, RZ, RZ, R5, P0 ;  /* 0x000000ffff1a7224 */ /* 0x000fe400000e0605 */
[----:B--2---:R-:W-:Y:S01]  /*0470*/  FADD R24, R22, R23 ;  /* 0x0000001716187221 */ /* 0x004fe20000000000 */
[----:B------:R-:W-:-:S04]  /*0480*/  LEA R22, P0, R25, UR24, 0x2 ;  /* 0x0000001819167c11 */ /* 0x000fc8000f8010ff */
[----:B------:R-:W-:-:S06]  /*0490*/  LEA.HI.X R23, R25, UR25, R26, 0x2, P0 ;  /* 0x0000001919177c11 */ /* 0x000fcc00080f141a */
        /* <DEDUP_REMOVED lines=14> */
[----:B------:R-:W-:Y:S01]  /*0580*/  IMAD.X R24, RZ, RZ, R5, P0 ;  /* 0x000000ffff187224 */ /* 0x000fe200000e0605 */
[----:B------:R-:W-:-:S04]  /*0590*/  LEA R22, P0, R23, UR24, 0x2 ;  /* 0x0000001817167c11 */ /* 0x000fc8000f8010ff */
[----:B------:R-:W-:Y:S02]  /*05a0*/  LEA.HI.X R23, R23, UR25, R24, 0x2, P0 ;  /* 0x0000001917177c11 */ /* 0x000fe400080f1418 */
[----:B------:R-:W-:-:S04]  /*05b0*/  IADD3 R25, P0, PT, R2, R15, RZ ;  /* 0x0000000f02197210 */ /* 0x000fc80007f1e0ff */
[----:B------:R0:W3:Y:S02]  /*05c0*/  LDG.E R23, desc[UR22][R22.64] ;  /* 0x0000001616177981 */ /* 0x0000e4000c1e1900 */
[----:B0-----:R-:W-:Y:S01]  /*05d0*/  IMAD.X R22, RZ, RZ, R5, P0 ;  /* 0x000000ffff167224 */ /* 0x001fe200000e0605 */
[----:B------:R-:W-:-:S04]  /*05e0*/  LEA R24, P0, R25, UR24, 0x2 ;  /* 0x0000001819187c11 */ /* 0x000fc8000f8010ff */
[----:B------:R-:W-:-:S06]  /*05f0*/  LEA.HI.X R25, R25, UR25, R22, 0x2, P0 ;  /* 0x0000001919197c11 */ /* 0x000fcc00080f1416 */
[----:B------:R0:W4:Y:S01]  /*0600*/  LDG.E R25, desc[UR22][R24.64] ;  /* 0x0000001618197981 */ /* 0x000122000c1e1900 */
[----:B--2---:R-:W-:Y:S01]  /*0610*/  FADD R28, R28, R27 ;  /* 0x0000001b1c1c7221 */ /* 0x004fe20000000000 */
[----:B------:R-:W-:-:S05]  /*0620*/  IADD3 R27, P0, PT, R2, R17, RZ ;  /* 0x00000011021b7210 */ /* 0x000fca0007f1e0ff */
[----:B------:R-:W-:Y:S01]  /*0630*/  IMAD.X R22, RZ, RZ, R5, P0 ;  /* 0x000000ffff167224 */ /* 0x000fe200000e0605 */
[----:B------:R-:W-:-:S04]  /*0640*/  LEA R26, P0, R27, UR24, 0x2 ;  /* 0x000000181b1a7c11 */ /* 0x000fc8000f8010ff */
[----:B------:R-:W-:-:S06]  /*0650*/  LEA.HI.X R27, R27, UR25, R22, 0x2, P0 ;  /* 0x000000191b1b7c11 */ /* 0x000fcc00080f1416 */
[----:B------:R-:W2:Y:S01]  /*0660*/  LDG.E R27, desc[UR22][R26.64] ;  /* 0x000000161a1b7981 */ /* 0x000ea2000c1e1900 */
[----:B---3--:R-:W-:Y:S01]  /*0670*/  FADD R28, R28, R23 ;  /* 0x000000171c1c7221 */ /* 0x008fe20000000000 */
[----:B------:R-:W-:-:S05]  /*0680*/  IADD3 R23, P0, PT, R2, R19, RZ ;  /* 0x0000001302177210 */ /* 0x000fca0007f1e0ff */
[----:B0-----:R-:W-:Y:S01]  /*0690*/  IMAD.X R24, RZ, RZ, R5, P0 ;  /* 0x000000ffff187224 */ /* 0x001fe200000e0605 */
[----:B------:R-:W-:-:S04]  /*06a0*/  LEA R22, P0, R23, UR24, 0x2 ;  /* 0x0000001817167c11 */ /* 0x000fc8000f8010ff */
[----:B------:R-:W-:-:S06]  /*06b0*/  LEA.HI.X R23, R23, UR25, R24, 0x2, P0 ;  /* 0x0000001917177c11 */ /* 0x000fcc00080f1418 */
[----:B------:R0:W3:Y:S01]  /*06c0*/  LDG.E R23, desc[UR22][R22.64] ;  /* 0x0000001616177981 */ /* 0x0000e2000c1e1900 */
[----:B----4-:R-:W-:Y:S01]  /*06d0*/  FADD R28, R28, R25 ;  /* 0x000000191c1c7221 */ /* 0x010fe20000000000 */
[----:B------:R-:W-:-:S05]  /*06e0*/  IADD3 R25, P0, PT, R2, R29, RZ ;  /* 0x0000001d02197210 */ /* 0x000fca0007f1e0ff */
        /* <DEDUP_REMOVED lines=39> */
[----:B------:R-:W4:Y:S01]  /*0960*/  LDG.E R25, desc[UR22][R24.64] ;  /* 0x0000001618197981 */ /* 0x000f22000c1e1900 */
[----:B--2---:R-:W-:Y:S01]  /*0970*/  FADD R28, R28, R27 ;  /* 0x0000001b1c1c7221 */ /* 0x004fe20000000000 */
[----:B------:R-:W-:-:S05]  /*0980*/  IADD3 R27, P0, PT, R2, R18, RZ ;  /* 0x00000012021b7210 */ /* 0x000fca0007f1e0ff */
[----:B------:R-:W-:Y:S01]  /*0990*/  IMAD.X R22, RZ, RZ, R5, P0 ;  /* 0x000000ffff167224 */ /* 0x000fe200000e0605 */
[----:B------:R-:W-:-:S04]  /*09a0*/  LEA R26, P0, R27, UR24, 0x2 ;  /* 0x000000181b1a7c11 */ /* 0x000fc8000f8010ff */
[----:B------:R-:W-:-:S06]  /*09b0*/  LEA.HI.X R27, R27, UR25, R22, 0x2, P0 ;  /* 0x000000191b1b7c11 */ /* 0x000fcc00080f1416 */
[----:B------:R-:W2:Y:S01]  /*09c0*/  LDG.E R27, desc[UR22][R26.64] ;  /* 0x000000161a1b7981 */ /* 0x000ea2000c1e1900 */
[----:B------:R-:W-:Y:S01]  /*09d0*/  UIADD3 UR6, UPT, UPT, UR6, 0x10, URZ ;  /* 0x0000001006067890 */ /* 0x000fe2000fffe0ff */
[----:B---3--:R-:W-:-:S03]  /*09e0*/  FADD R28, R28, R23 ;  /* 0x000000171c1c7221 */ /* 0x008fc60000000000 */
[----:B------:R-:W-:Y:S01]  /*09f0*/  UISETP.NE.AND UP0, UPT, UR6, URZ, UPT ;  /* 0x000000ff0600728c */ /* 0x000fe2000bf05270 */
[----:B------:R-:W-:-:S04]  /*0a00*/  IMAD.WIDE.U32 R20, R4, 0x4, R20 ;  /* 0x0000000404147825 */ /* 0x000fc800078e0014 */
[C---:B------:R-:W-:Y:S02]  /*0a10*/  IMAD.IADD R7, R4.reuse, 0x1, R7 ;  /* 0x0000000104077824 */ /* 0x040fe400078e0207 */
[C---:B------:R-:W-:Y:S02]  /*0a20*/  IMAD.IADD R9, R4.reuse, 0x1, R9 ;  /* 0x0000000104097824 */ /* 0x040fe400078e0209 */
[C---:B------:R-:W-:Y:S02]  /*0a30*/  IMAD.IADD R11, R4.reuse, 0x1, R11 ;  /* 0x00000001040b7824 */ /* 0x040fe400078e020b */
[C---:B------:R-:W-:Y:S02]  /*0a40*/  IMAD.IADD R13, R4.reuse, 0x1, R13 ;  /* 0x00000001040d7824 */ /* 0x040fe400078e020d */
[----:B------:R-:W-:Y:S02]  /*0a50*/  IMAD.IADD R15, R4, 0x1, R15 ;  /* 0x00000001040f7824 */ /* 0x000fe400078e020f */
[----:B----4-:R-:W-:Y:S01]  /*0a60*/  FADD R28, R28, R25 ;  /* 0x000000191c1c7221 */ /* 0x010fe20000000000 */
[----:B------:R-:W-:-:S02]  /*0a70*/  IMAD.IADD R17, R4, 0x1, R17 ;  /* 0x0000000104117824 */ /* 0x000fc400078e0211 */
[C---:B------:R-:W-:Y:S02]  /*0a80*/  IMAD.IADD R19, R4.reuse, 0x1, R19 ;  /* 0x0000000104137824 */ /* 0x040fe400078e0213 */
[C---:B------:R-:W-:Y:S02]  /*0a90*/  IMAD.IADD R29, R4.reuse, 0x1, R29 ;  /* 0x00000001041d7824 */ /* 0x040fe400078e021d */
[C---:B------:R-:W-:Y:S02]  /*0aa0*/  IMAD.IADD R6, R4.reuse, 0x1, R6 ;  /* 0x0000000104067824 */ /* 0x040fe400078e0206 */
[C---:B------:R-:W-:Y:S02]  /*0ab0*/  IMAD.IADD R8, R4.reuse, 0x1, R8 ;  /* 0x0000000104087824 */ /* 0x040fe400078e0208 */
[C---:B------:R-:W-:Y:S02]  /*0ac0*/  IMAD.IADD R10, R4.reuse, 0x1, R10 ;  /* 0x00000001040a7824 */ /* 0x040fe400078e020a */
[----:B------:R-:W-:-:S02]  /*0ad0*/  IMAD.IADD R12, R4, 0x1, R12 ;  /* 0x00000001040c7824 */ /* 0x000fc400078e020c */
[C---:B------:R-:W-:Y:S02]  /*0ae0*/  IMAD.IADD R14, R4.reuse, 0x1, R14 ;  /* 0x00000001040e7824 */ /* 0x040fe400078e020e */
[C---:B------:R-:W-:Y:S02]  /*0af0*/  IMAD.IADD R16, R4.reuse, 0x1, R16 ;  /* 0x0000000104107824 */ /* 0x040fe400078e0210 */
[----:B------:R-:W-:Y:S02]  /*0b00*/  IMAD.IADD R18, R4, 0x1, R18 ;  /* 0x0000000104127824 */ /* 0x000fe400078e0212 */
[----:B--2---:R-:W-:Y:S01]  /*0b10*/  FADD R23, R28, R27 ;  /* 0x0000001b1c177221 */ /* 0x004fe20000000000 */
[----:B------:R-:W-:Y:S06]  /*0b20*/  BRA.U UP0, `(.L_x_2) ;  /* 0xfffffff900447547 */ /* 0x000fec000b83ffff */
[----:B------:R-:W0:Y:S02]  /*0b30*/  LDC R18, c[0x0][0x398] ;  /* 0x0000e600ff127b82 */ /* 0x000e240000000800 */
[----:B0-----:R-:W-:-:S07]  /*0b40*/  LOP3.LUT R18, R18, 0x7ffffff0, RZ, 0xc0, !PT ;  /* 0x7ffffff012127812 */ /* 0x001fce00078ec0ff */
.L_x_1:
[----:B------:R-:W0:Y:S02]  /*0b50*/  LDC R17, c[0x0][0x398] ;  /* 0x0000e600ff117b82 */ /* 0x000e240000000800 */
[----:B0-----:R-:W-:-:S04]  /*0b60*/  LOP3.LUT R6, R17, 0xf, RZ, 0xc0, !PT ;  /* 0x0000000f11067812 */ /* 0x001fc800078ec0ff */
[----:B------:R-:W-:-:S13]  /*0b70*/  ISETP.NE.AND P0, PT, R6, RZ, PT ;  /* 0x000000ff0600720c */ /* 0x000fda0003f05270 */
[----:B------:R-:W-:Y:S05]  /*0b80*/  @!P0 BRA `(.L_x_3) ;  /* 0x0000000800008947 */ /* 0x000fea0003800000 */
[----:B------:R-:W-:Y:S01]  /*0b90*/  VIADD R6, R6, 0xffffffff ;  /* 0xffffffff06067836 */ /* 0x000fe20000000000 */
[----:B------:R-:W-:-:S04]  /*0ba0*/  LOP3.LUT R16, R17, 0x7, RZ, 0xc0, !PT ;  /* 0x0000000711107812 */ /* 0x000fc800078ec0ff */
[----:B------:R-:W-:Y:S02]  /*0bb0*/  ISETP.GE.U32.AND P1, PT, R6, 0x7, PT ;  /* 0x000000070600780c */ /* 0x000fe40003f26070 */
[----:B------:R-:W-:-:S11]  /*0bc0*/  ISETP.NE.AND P0, PT, R16, RZ, PT ;  /* 0x000000ff1000720c */ /* 0x000fd60003f05270 */
[----:B------:R-:W-:Y:S05]  /*0bd0*/  @!P1 BRA `(.L_x_4) ;  /* 0x0000000000ec9947 */ /* 0x000fea0003800000 */
[----:B------:R-:W0:Y:S01]  /*0be0*/  LDC R21, c[0x0][0x39c] ;  /* 0x0000e700ff157b82 */ /* 0x000e220000000800 */
[----:B------:R-:W1:Y:S01]  /*0bf0*/  LDCU.64 UR6, c[0x0][0x380] ;  /* 0x00007000ff0677ac */ /* 0x000e620008000a00 */
[----:B0-----:R-:W-:-:S04]  /*0c00*/  IMAD R6, R18, R21, UR4 ;  /* 0x0000000412067e24 */ /* 0x001fc8000f8e0215 */
[----:B------:R-:W-:Y:S01]  /*0c10*/  IMAD.IADD R7, R6, 0x1, R21 ;  /* 0x0000000106077824 */ /* 0x000fe200078e0215 */
[----:B------:R-:W-:-:S04]  /*0c20*/  IADD3 R8, P1, PT, R2, R6, RZ ;  /* 0x0000000602087210 */ /* 0x000fc80007f3e0ff */
[----:B------:R-:W-:Y:S01]  /*0c30*/  IADD3 R6, P2, PT, R2, R7, RZ ;  /* 0x0000000702067210 */ /* 0x000fe20007f5e0ff */
[----:B------:R-:W-:Y:S02]  /*0c40*/  IMAD.IADD R7, R7, 0x1, R21 ;  /* 0x0000000107077824 */ /* 0x000fe400078e0215 */
[--C-:B------:R-:W-:Y:S01]  /*0c50*/  IMAD.X R11, RZ, RZ, R5.reuse, P1 ;  /* 0x000000ffff0b7224 */ /* 0x100fe200008e0605 */
[----:B-1----:R-:W-:Y:S01]  /*0c60*/  LEA R14, P1, R8, UR6, 0x2 ;  /* 0x00000006080e7c11 */ /* 0x002fe2000f8210ff */
[----:B------:R-:W-:Y:S01]  /*0c70*/  IMAD.X R9, RZ, RZ, R5, P2 ;  /* 0x000000ffff097224 */ /* 0x000fe200010e0605 */
[----:B------:R-:W-:Y:S02]  /*0c80*/  IADD3 R10, P3, PT, R2, R7, RZ ;  /* 0x00000007020a7210 */ /* 0x000fe40007f7e0ff */
[----:B------:R-:W-:Y:S02]  /*0c90*/  LEA R12, P2, R6, UR6, 0x2 ;  /* 0x00000006060c7c11 */ /* 0x000fe4000f8410ff */
[----:B------:R-:W-:Y:S01]  /*0ca0*/  LEA.HI.X R15, R8, UR7, R11, 0x2, P1 ;  /* 0x00000007080f7c11 */ /* 0x000fe200088f140b */
[----:B------:R-:W-:Y:S01]  /*0cb0*/  IMAD.IADD R8, R7, 0x1, R21 ;  /* 0x0000000107087824 */ /* 0x000fe200078e0215 */
[----:B------:R-:W-:Y:S01]  /*0cc0*/  LEA.HI.X R13, R6, UR7, R9, 0x2, P2 ;  /* 0x00000007060d7c11 */ /* 0x000fe200090f1409 */
[----:B------:R-:W-:Y:S01]  /*0cd0*/  IMAD.X R7, RZ, RZ, R5, P3 ;  /* 0x000000ffff077224 */ /* 0x000fe200018e0605 */
[----:B------:R-:W-:Y:S01]  /*0ce0*/  LEA R6, P1, R10, UR6, 0x2 ;  /* 0x000000060a067c11 */ /* 0x000fe2000f8210ff */
[----:B------:R0:W2:Y:S01]  /*0cf0*/  LDG.E R20, desc[UR22][R14.64] ;  /* 0x000000160e147981 */ /* 0x0000a2000c1e1900 */
[----:B------:R-:W-:-:S02]  /*0d00*/  IADD3 R9, P2, PT, R2, R8, RZ ;  /* 0x0000000802097210 */ /* 0x000fc40007f5e0ff */
[----:B------:R-:W-:Y:S01]  /*0d10*/  LEA.HI.X R7, R10, UR7, R7, 0x2, P1 ;  /* 0x000000070a077c11 */ /* 0x000fe200088f1407 */
[----:B------:R-:W-:Y:S01]  /*0d20*/  IMAD.IADD R10, R8, 0x1, R21 ;  /* 0x00000001080a7824 */ /* 0x000fe200078e0215 */
[----:B------:R1:W3:Y:S01]  /*0d30*/  LDG.E R19, desc[UR22][R12.64] ;  /* 0x000000160c137981 */ /* 0x0002e2000c1e1900 */
[----:B------:R-:W-:Y:S01]  /*0d40*/  IMAD.X R22, RZ, RZ, R5, P2 ;  /* 0x000000ffff167224 */ /* 0x000fe200010e0605 */
[C---:B------:R-:W-:Y:S01]  /*0d50*/  LEA R8, P1, R9.reuse, UR6, 0x2 ;  /* 0x0000000609087c11 */ /* 0x040fe2000f8210ff */
[--C-:B------:R-:W-:Y:S01]  /*0d60*/  IMAD.IADD R11, R10, 0x1, R21.reuse ;  /* 0x000000010a0b7824 */ /* 0x100fe200078e0215 */
[C---:B------:R-:W-:Y:S02]  /*0d70*/  IADD3 R25, P2, PT, R2.reuse, R10, RZ ;  /* 0x0000000a02197210 */ /* 0x040fe40007f5e0ff */
[----:B------:R-:W-:Y:S01]  /*0d80*/  LEA.HI.X R9, R9, UR7, R22, 0x2, P1 ;  /* 0x0000000709097c11 */ /* 0x000fe200088f1416 */
[----:B0-----:R-:W-:Y:S02]  /*0d90*/  IMAD.IADD R14, R11, 0x1, R21 ;  /* 0x000000010b0e7824 */ /* 0x001fe400078e0215 */
[----:B------:R-:W-:Y:S01]  /*0da0*/  IMAD.X R26, RZ, RZ, R5, P2 ;  /* 0x000000ffff1a7224 */ /* 0x000fe200010e0605 */
[----:B------:R-:W-:Y:S01]  /*0db0*/  IADD3 R24, P2, PT, R2, R11, RZ ;  /* 0x0000000b02187210 */ /* 0x000fe20007f5e0ff */
[----:B------:R0:W4:Y:S01]  /*0dc0*/  LDG.E R22, desc[UR22][R6.64] ;  /* 0x0000001606167981 */ /* 0x000122000c1e1900 */
[----:B------:R-:W-:Y:S01]  /*0dd0*/  LEA R10, P1, R25, UR6, 0x2 ;  /* 0x00000006190a7c11 */ /* 0x000fe2000f8210ff */
[----:B------:R-:W-:-:S02]  /*0de0*/  IMAD.IADD R21, R14, 0x1, R21 ;  /* 0x000000010e157824 */ /* 0x000fc400078e0215 */
[----:B-1----:R-:W-:Y:S01]  /*0df0*/  IMAD.X R13, RZ, RZ, R5, P2 ;  /* 0x000000ffff0d7224 */ /* 0x002fe200010e0605 */
[----:B------:R-:W-:Y:S01]  /*0e00*/  LEA.HI.X R11, R25, UR7, R26, 0x2, P1 ;  /* 0x00000007190b7c11 */ /* 0x000fe200088f141a */
[----:B------:R-:W5:Y:S01]  /*0e10*/  LDG.E R8, desc[UR22][R8.64] ;  /* 0x0000001608087981 */ /* 0x000f62000c1e1900 */
[----:B------:R-:W-:Y:S02]  /*0e20*/  LEA R12, P1, R24, UR6, 0x2 ;  /* 0x00000006180c7c11 */ /* 0x000fe4000f8210ff */
[----:B------:R-:W-:Y:S01]  /*0e30*/  IADD3 R15, P2, PT, R2, R14, RZ ;  /* 0x0000000e020f7210 */ /* 0x000fe20007f5e0ff */
[----:B------:R-:W5:Y:S01]  /*0e40*/  LDG.E R10, desc[UR22][R10.64] ;  /* 0x000000160a0a7981 */ /* 0x000f62000c1e1900 */
[----:B------:R-:W-:Y:S02]  /*0e50*/  LEA.HI.X R13, R24, UR7, R13, 0x2, P1 ;  /* 0x00000007180d7c11 */ /* 0x000fe400088f140d */
[----:B------:R-:W-:Y:S01]  /*0e60*/  LEA R14, P1, R15, UR6, 0x2 ;  /* 0x000000060f0e7c11 */ /* 0x000fe2000f8210ff */
[----:B------:R-:W-:Y:S01]  /*0e70*/  IMAD.X R24, RZ, RZ, R5, P2 ;  /* 0x000000ffff187224 */ /* 0x000fe200010e0605 */
[----:B------:R-:W-:-:S02]  /*0e80*/  IADD3 R21, P2, PT, R2, R21, RZ ;  /* 0x0000001502157210 */ /* 0x000fc40007f5e0ff */
[----:B------:R-:W5:Y:S02]  /*0e90*/  LDG.E R13, desc[UR22][R12.64] ;  /* 0x000000160c0d7981 */ /* 0x000f64000c1e1900 */
[----:B------:R-:W-:Y:S01]  /*0ea0*/  LEA.HI.X R15, R15, UR7, R24, 0x2, P1 ;  /* 0x000000070f0f7c11 */ /* 0x000fe200088f1418 */
[----:B------:R-:W-:Y:S01]  /*0eb0*/  IMAD.X R24, RZ, RZ, R5, P2 ;  /* 0x000000ffff187224 */ /* 0x000fe200010e0605 */
[----:B0-----:R-:W-:-:S04]  /*0ec0*/  LEA R6, P1, R21, UR6, 0x2 ;  /* 0x0000000615067c11 */ /* 0x001fc8000f8210ff */
[----:B------:R-:W-:Y:S01]  /*0ed0*/  LEA.HI.X R7, R21, UR7, R24, 0x2, P1 ;  /* 0x0000000715077c11 */ /* 0x000fe200088f1418 */
[----:B------:R-:W5:Y:S05]  /*0ee0*/  LDG.E R15, desc[UR22][R14.64] ;  /* 0x000000160e0f7981 */ /* 0x000f6a000c1e1900 */
[----:B------:R-:W5:Y:S01]  /*0ef0*/  LDG.E R7, desc[UR22][R6.64] ;  /* 0x0000001606077981 */ /* 0x000f62000c1e1900 */
[----:B------:R-:W-:Y:S02]  /*0f00*/  VIADD R18, R18, 0x8 ;  /* 0x0000000812127836 */ /* 0x000fe40000000000 */
[----:B--2---:R-:W-:-:S04]  /*0f10*/  FADD R20, R23, R20 ;  /* 0x0000001417147221 */ /* 0x004fc80000000000 */
[----:B---3--:R-:W-:-:S04]  /*0f20*/  FADD R19, R20, R19 ;  /* 0x0000001314137221 */ /* 0x008fc80000000000 */
[----:B----4-:R-:W-:-:S04]  /*0f30*/  FADD R19, R19, R22 ;  /* 0x0000001613137221 */ /* 0x010fc80000000000 */
[----:B-----5:R-:W-:-:S04]  /*0f40*/  FADD R19, R19, R8 ;  /* 0x0000000813137221 */ /* 0x020fc80000000000 */
[----:B------:R-:W-:-:S04]  /*0f50*/  FADD R10, R19, R10 ;  /* 0x0000000a130a7221 */ /* 0x000fc80000000000 */
[----:B------:R-:W-:-:S04]  /*0f60*/  FADD R10, R10, R13 ;  /* 0x0000000d0a0a7221 */ /* 0x000fc80000000000 */
[----:B------:R-:W-:-:S04]  /*0f70*/  FADD R10, R10, R15 ;  /* 0x0000000f0a0a7221 */ /* 0x000fc80000000000 */
[----:B------:R-:W-:-:S07]  /*0f80*/  FADD R23, R10, R7 ;  /* 0x000000070a177221 */ /* 0x000fce0000000000 */
.L_x_4:
        /* <DEDUP_REMOVED lines=10> */
[----:B------:R-:W-:-:S03]  /*1030*/  IADD3 R9, P1, PT, R2, R6, RZ ;  /* 0x0000000602097210 */ /* 0x000fc60007f3e0ff */
[----:B------:R-:W-:Y:S01]  /*1040*/  IMAD.IADD R13, R8, 0x1, R7 ;  /* 0x00000001080d7824 */ /* 0x000fe200078e0207 */
[C---:B------:R-:W-:Y:S01]  /*1050*/  IADD3 R11, P2, PT, R2.reuse, R8, RZ ;  /* 0x00000008020b7210 */ /* 0x040fe20007f5e0ff */
[--C-:B------:R-:W-:Y:S01]  /*1060*/  IMAD.X R10, RZ, RZ, R5.reuse, P1 ;  /* 0x000000ffff0a7224 */ /* 0x100fe200008e0605 */
[----:B-1----:R-:W-:Y:S02]  /*1070*/  LEA R8, P1, R9, UR6, 0x2 ;  /* 0x0000000609087c11 */ /* 0x002fe4000f8210ff */
[C---:B------:R-:W-:Y:S01]  /*1080*/  IADD3 R15, P3, PT, R2.reuse, R13, RZ ;  /* 0x0000000d020f7210 */ /* 0x040fe20007f7e0ff */
[----:B------:R-:W-:Y:S01]  /*1090*/  IMAD.X R12, RZ, RZ, R5, P2 ;  /* 0x000000ffff0c7224 */ /* 0x000fe200010e0605 */
[----:B------:R-:W-:Y:S01]  /*10a0*/  LEA R6, P2, R11, UR6, 0x2 ;  /* 0x000000060b067c11 */ /* 0x000fe2000f8410ff */
[----:B------:R-:W-:Y:S01]  /*10b0*/  IMAD.IADD R13, R13, 0x1, R7 ;  /* 0x000000010d0d7824 */ /* 0x000fe200078e0207 */
[----:B------:R-:W-:Y:S02]  /*10c0*/  LEA.HI.X R9, R9, UR7, R10, 0x2, P1 ;  /* 0x0000000709097c11 */ /* 0x000fe400088f140a */
[----:B------:R-:W-:Y:S01]  /*10d0*/  LEA.HI.X R7, R11, UR7, R12, 0x2, P2 ;  /* 0x000000070b077c11 */ /* 0x000fe200090f140c */
[----:B------:R-:W-:Y:S01]  /*10e0*/  IMAD.X R12, RZ, RZ, R5, P3 ;  /* 0x000000ffff0c7224 */ /* 0x000fe200018e0605 */
[----:B------:R-:W-:Y:S01]  /*10f0*/  IADD3 R13, P2, PT, R2, R13, RZ ;  /* 0x0000000d020d7210 */ /* 0x000fe20007f5e0ff */
[----:B------:R-:W2:Y:S01]  /*1100*/  LDG.E R8, desc[UR22][R8.64] ;  /* 0x0000001608087981 */ /* 0x000ea2000c1e1900 */
[----:B------:R-:W-:-:S03]  /*1110*/  LEA R10, P1, R15, UR6, 0x2 ;  /* 0x000000060f0a7c11 */ /* 0x000fc6000f8210ff */
[----:B------:R-:W-:Y:S01]  /*1120*/  IMAD.X R16, RZ, RZ, R5, P2 ;  /* 0x000000ffff107224 */ /* 0x000fe200010e0605 */
[----:B------:R-:W-:Y:S01]  /*1130*/  LEA.HI.X R11, R15, UR7, R12, 0x2, P1 ;  /* 0x000000070f0b7c11 */ /* 0x000fe200088f140c */
[----:B------:R-:W3:Y:S01]  /*1140*/  LDG.E R6, desc[UR22][R6.64] ;  /* 0x0000001606067981 */ /* 0x000ee2000c1e1900 */
[----:B------:R-:W-:-:S03]  /*1150*/  LEA R12, P1, R13, UR6, 0x2 ;  /* 0x000000060d0c7c11 */ /* 0x000fc6000f8210ff */
[----:B------:R-:W4:Y:S01]  /*1160*/  LDG.E R10, desc[UR22][R10.64] ;  /* 0x000000160a0a7981 */ /* 0x000f22000c1e1900 */
[----:B------:R-:W-:-:S05]  /*1170*/  LEA.HI.X R13, R13, UR7, R16, 0x2, P1 ;  /* 0x000000070d0d7c11 */ /* 0x000fca00088f1410 */
[----:B------:R-:W5:Y:S01]  /*1180*/  LDG.E R12, desc[UR22][R12.64] ;  /* 0x000000160c0c7981 */ /* 0x000f62000c1e1900 */
[----:B------:R-:W-:Y:S02]  /*1190*/  VIADD R18, R18, 0x4 ;  /* 0x0000000412127836 */ /* 0x000fe40000000000 */
[----:B--2---:R-:W-:-:S04]  /*11a0*/  FADD R23, R23, R8 ;  /* 0x0000000817177221 */ /* 0x004fc80000000000 */
[----:B---3--:R-:W-:-:S04]  /*11b0*/  FADD R23, R23, R6 ;  /* 0x0000000617177221 */ /* 0x008fc80000000000 */
[----:B----4-:R-:W-:-:S04]  /*11c0*/  FADD R23, R23, R10 ;  /* 0x0000000a17177221 */ /* 0x010fc80000000000 */
[----:B-----5:R-:W-:-:S07]  /*11d0*/  FADD R23, R23, R12 ;  /* 0x0000000c17177221 */ /* 0x020fce0000000000 */
.L_x_5:
[----:B------:R-:W-:Y:S05]  /*11e0*/  @!P0 BRA `(.L_x_3) ;  /* 0x0000000000688947 */ /* 0x000fea0003800000 */
[----:B------:R-:W0:Y:S01]  /*11f0*/  LDC R10, c[0x0][0x39c] ;  /* 0x0000e700ff0a7b82 */ /* 0x000e220000000800 */
[----:B------:R-:W1:Y:S01]  /*1200*/  LDCU.64 UR6, c[0x0][0x380] ;  /* 0x00007000ff0677ac */ /* 0x000e620008000a00 */
[----:B0-----:R-:W-:-:S05]  /*1210*/  IMAD R9, R18, R10, UR4 ;  /* 0x0000000412097e24 */ /* 0x001fca000f8e020a */
[----:B------:R-:W-:-:S05]  /*1220*/  IADD3 R7, P0, PT, R2, R9, RZ ;  /* 0x0000000902077210 */ /* 0x000fca0007f1e0ff */
[----:B------:R-:W-:Y:S01]  /*1230*/  IMAD.X R8, RZ, RZ, R5, P0 ;  /* 0x000000ffff087224 */ /* 0x000fe200000e0605 */
[----:B-1----:R-:W-:-:S04]  /*1240*/  LEA R6, P0, R7, UR6, 0x2 ;  /* 0x0000000607067c11 */ /* 0x002fc8000f8010ff */
[----:B------:R-:W-:-:S05]  /*1250*/  LEA.HI.X R7, R7, UR7, R8, 0x2, P0 ;  /* 0x0000000707077c11 */ /* 0x000fca00080f1408 */
[----:B------:R-:W2:Y:S01]  /*1260*/  LDG.E R6, desc[UR22][R6.64] ;  /* 0x0000001606067981 */ /* 0x000ea2000c1e1900 */
[----:B------:R-:W-:Y:S01]  /*1270*/  ISETP.NE.AND P0, PT, R14, 0x1, PT ;  /* 0x000000010e00780c */ /* 0x000fe20003f05270 */
[----:B--2---:R-:W-:-:S12]  /*1280*/  FADD R23, R23, R6 ;  /* 0x0000000617177221 */ /* 0x004fd80000000000 */
[----:B------:R-:W-:Y:S05]  /*1290*/  @!P0 BRA `(.L_x_3) ;  /* 0x00000000003c8947 */ /* 0x000fea0003800000 */
[----:B------:R-:W-:Y:S01]  /*12a0*/  ISETP.NE.AND P0, PT, R14, 0x2, PT ;  /* 0x000000020e00780c */ /* 0x000fe20003f05270 */
[----:B------:R-:W-:-:S05]  /*12b0*/  IMAD.IADD R7, R9, 0x1, R10 ;  /* 0x0000000109077824 */ /* 0x000fca00078e020a */
[----:B------:R-:W-:-:S05]  /*12c0*/  IADD3 R8, P1, PT, R2, R7, RZ ;  /* 0x0000000702087210 */ /* 0x000fca0007f3e0ff */
[----:B------:R-:W-:Y:S01]  /*12d0*/  IMAD.X R11, RZ, RZ, R5, P1 ;  /* 0x000000ffff0b7224 */ /* 0x000fe200008e0605 */
[----:B------:R-:W-:Y:S01]  /*12e0*/  LEA R6, P1, R8, UR6, 0x2 ;  /* 0x0000000608067c11 */ /* 0x000fe2000f8210ff */
[----:B------:R-:W-:-:S05]  /*12f0*/  @P0 IMAD.IADD R7, R7, 0x1, R10 ;  /* 0x0000000107070824 */ /* 0x000fca00078e020a */
[----:B------:R-:W-:Y:S02]  /*1300*/  @P0 IADD3 R9, P2, PT, R2, R7, RZ ;  /* 0x0000000702090210 */ /* 0x000fe40007f5e0ff */
[----:B------:R-:W-:Y:S02]  /*1310*/  LEA.HI.X R7, R8, UR7, R11, 0x2, P1 ;  /* 0x0000000708077c11 */ /* 0x000fe400088f140b */
[C---:B------:R-:W-:Y:S01]  /*1320*/  @P0 LEA R8, P1, R9.reuse, UR6, 0x2 ;  /* 0x0000000609080c11 */ /* 0x040fe2000f8210ff */
[----:B------:R-:W-:Y:S02]  /*1330*/  @P0 IMAD.X R10, RZ, RZ, R5, P2 ;  /* 0x000000ffff0a0224 */ /* 0x000fe400010e0605 */
[----:B------:R-:W2:Y:S03]  /*1340*/  LDG.E R6, desc[UR22][R6.64] ;  /* 0x0000001606067981 */ /* 0x000ea6000c1e1900 */
[----:B------:R-:W-:-:S05]  /*1350*/  @P0 LEA.HI.X R9, R9, UR7, R10, 0x2, P1 ;  /* 0x0000000709090c11 */ /* 0x000fca00088f140a */
[----:B------:R-:W3:Y:S01]  /*1360*/  @P0 LDG.E R8, desc[UR22][R8.64] ;  /* 0x0000001608080981 */ /* 0x000ee2000c1e1900 */
[----:B--2---:R-:W-:-:S04]  /*1370*/  FADD R23, R23, R6 ;  /* 0x0000000617177221 */ /* 0x004fc80000000000 */
[----:B---3--:R-:W-:-:S07]  /*1380*/  @P0 FADD R23, R23, R8 ;  /* 0x0000000817170221 */ /* 0x008fce0000000000 */
.L_x_3:
[----:B------:R-:W-:Y:S01]  /*1390*/  I2FP.F32.S32 R10, R17 ;  /* 0x00000011000a7245 */ /* 0x000fe20000201400 */
[----:B------:R-:W-:Y:S03]  /*13a0*/  BSSY.RECONVERGENT B0, `(.L_x_6) ;  /* 0x000000e000007945 */ /* 0x000fe60003800200 */
[----:B------:R-:W0:Y:S08]  /*13b0*/  MUFU.RCP R6, R10 ;  /* 0x0000000a00067308 */ /* 0x000e300000001000 */
[----:B------:R-:W1:Y:S01]  /*13c0*/  FCHK P0, R23, R10 ;  /* 0x0000000a17007302 */ /* 0x000e620000000000 */
[----:B0-----:R-:W-:-:S04]  /*13d0*/  FFMA R7, -R10, R6, 1 ;  /* 0x3f8000000a077423 */ /* 0x001fc80000000106 */
[----:B------:R-:W-:-:S04]  /*13e0*/  FFMA R6, R6, R7, R6 ;  /* 0x0000000706067223 */ /* 0x000fc80000000006 */
[----:B------:R-:W-:-:S04]  /*13f0*/  FFMA R7, R6, R23, RZ ;  /* 0x0000001706077223 */ /* 0x000fc800000000ff */
[----:B------:R-:W-:-:S04]  /*1400*/  FFMA R8, -R10, R7, R23 ;  /* 0x000000070a087223 */ /* 0x000fc80000000117 */
[----:B------:R-:W-:Y:S01]  /*1410*/  FFMA R9, R6, R8, R7 ;  /* 0x0000000806097223 */ /* 0x000fe20000000007 */
[----:B-1----:R-:W-:Y:S06]  /*1420*/  @!P0 BRA `(.L_x_7) ;  /* 0x0000000000148947 */ /* 0x002fec0003800000 */
[----:B------:R-:W-:Y:S01]  /*1430*/  IMAD.MOV.U32 R6, RZ, RZ, R23 ;  /* 0x000000ffff067224 */ /* 0x000fe200078e0017 */
[----:B------:R-:W-:Y:S01]  /*1440*/  MOV R8, 0x1470 ;  /* 0x0000147000087802 */ /* 0x000fe20000000f00 */
[----:B------:R-:W-:-:S07]  /*1450*/  IMAD.MOV.U32 R7, RZ, RZ, R10 ;  /* 0x000000ffff077224 */ /* 0x000fce00078e000a */
[----:B------:R-:W-:Y:S05]  /*1460*/  CALL.REL.NOINC `($__internal_0_$__cuda_sm3x_div_rn_noftz_f32_slowpath) ;  /* 0x0000000400647944 */ /* 0x000fea0003c00000 */
[----:B------:R-:W-:-:S07]  /*1470*/  IMAD.MOV.U32 R9, RZ, RZ, R6 ;  /* 0x000000ffff097224 */ /* 0x000fce00078e0006 */
.L_x_7:
[----:B------:R-:W-:Y:S05]  /*1480*/  BSYNC.RECONVERGENT B0 ;  /* 0x0000000000007941 */ /* 0x000fea0003800200 */
.L_x_6:
[----:B------:R-:W0:Y:S01]  /*1490*/  LDC R10, c[0x0][0x39c] ;  /* 0x0000e700ff0a7b82 */ /* 0x000e220000000800 */
[----:B------:R-:W1:Y:S01]  /*14a0*/  LDCU.64 UR6, c[0x0][0x388] ;  /* 0x00007100ff0677ac */ /* 0x000e620008000a00 */
[----:B------:R-:W-:Y:S01]  /*14b0*/  IADD3 R7, P0, PT, R3, UR4, RZ ;  /* 0x0000000403077c10 */ /* 0x000fe2000ff1e0ff */
[----:B------:R-:W-:-:S04]  /*14c0*/  UIADD3 UR5, UPT, UPT, UR4, 0x1, URZ ;  /* 0x0000000104057890 */ /* 0x000fc8000fffe0ff */
[----:B------:R-:W-:Y:S01]  /*14d0*/  IMAD.X R8, RZ, RZ, R0, P0 ;  /* 0x000000ffff087224 */ /* 0x000fe200000e0600 */
[----:B-1----:R-:W-:-:S04]  /*14e0*/  LEA R6, P0, R7, UR6, 0x2 ;  /* 0x0000000607067c11 */ /* 0x002fc8000f8010ff */
[----:B------:R-:W-:Y:S02]  /*14f0*/  LEA.HI.X R7, R7, UR7, R8, 0x2, P0 ;  /* 0x0000000707077c11 */ /* 0x000fe400080f1408 */
[----:B0-----:R-:W-:-:S03]  /*1500*/  ISETP.NE.AND P0, PT, R10, UR5, PT ;  /* 0x000000050a007c0c */ /* 0x001fc6000bf05270 */
[----:B------:R0:W-:Y:S10]  /*1510*/  STG.E desc[UR22][R6.64], R9 ;  /* 0x0000000906007986 */ /* 0x0001f4000c101916 */
[----:B0-----:R-:W-:Y:S05]  /*1520*/  @!P0 EXIT ;  /* 0x000000000000894d */ /* 0x001fea0003800000 */
[----:B------:R-:W-:Y:S01]  /*1530*/  UMOV UR4, UR5 ;  /* 0x0000000500047c82 */ /* 0x000fe20008000000 */
[----:B------:R-:W-:Y:S05]  /*1540*/  BRA `(.L_x_8) ;  /* 0xffffffec00087947 */ /* 0x000fea000383ffff */
.L_x_0:
[----:B------:R-:W0:Y:S02]  /*1550*/  LDCU UR4, c[0x0][0x398] ;  /* 0x00007300ff0477ac */ /* 0x000e240008000800 */
[----:B0-----:R-:W-:-:S04]  /*1560*/  I2FP.F32.S32 R7, UR4 ;  /* 0x0000000400077c45 */ /* 0x001fc80008201400 */
[----:B------:R-:W0:Y:S08]  /*1570*/  MUFU.RCP R2, R7 ;  /* 0x0000000700027308 */ /* 0x000e300000001000 */
[----:B------:R-:W1:Y:S01]  /*1580*/  FCHK P0, RZ, R7 ;  /* 0x00000007ff007302 */ /* 0x000e620000000000 */
[----:B0-----:R-:W-:-:S04]  /*1590*/  FFMA R5, -R7, R2, 1 ;  /* 0x3f80000007057423 */ /* 0x001fc80000000102 */
[----:B------:R-:W-:-:S04]  /*15a0*/  FFMA R9, R2, R5, R2 ;  /* 0x0000000502097223 */ /* 0x000fc80000000002 */
[----:B------:R-:W-:-:S04]  /*15b0*/  FFMA R2, RZ, R9, RZ ;  /* 0x00000009ff027223 */ /* 0x000fc800000000ff */
[----:B------:R-:W-:-:S04]  /*15c0*/  FFMA R5, -R7, R2, RZ ;  /* 0x0000000207057223 */ /* 0x000fc800000001ff */
[----:B------:R-:W-:Y:S01]  /*15d0*/  FFMA R9, R9, R5, R2 ;  /* 0x0000000509097223 */ /* 0x000fe20000000002 */
[----:B-1----:R-:W-:Y:S06]  /*15e0*/  @!P0 BRA `(.L_x_9) ;  /* 0x0000000000108947 */ /* 0x002fec0003800000 */
[----:B------:R-:W-:Y:S01]  /*15f0*/  IMAD.MOV.U32 R6, RZ, RZ, RZ ;  /* 0x000000ffff067224 */ /* 0x000fe200078e00ff */
[----:B------:R-:W-:-:S07]  /*1600*/  MOV R8, 0x1620 ;  /* 0x0000162000087802 */ /* 0x000fce0000000f00 */
[----:B------:R-:W-:Y:S05]  /*1610*/  CALL.REL.NOINC `($__internal_0_$__cuda_sm3x_div_rn_noftz_f32_slowpath) ;  /* 0x0000000000f87944 */ /* 0x000fea0003c00000 */
[----:B------:R-:W-:-:S07]  /*1620*/  IMAD.MOV.U32 R9, RZ, RZ, R6 ;  /* 0x000000ffff097224 */ /* 0x000fce00078e0006 */
.L_x_9:
[----:B------:R-:W0:Y:S02]  /*1630*/  LDC R7, c[0x0][0x39c] ;  /* 0x0000e700ff077b82 */ /* 0x000e240000000800 */
[C---:B0-----:R-:W-:Y:S01]  /*1640*/  VIADD R2, R7.reuse, 0xffffffff ;  /* 0xffffffff07027836 */ /* 0x041fe20000000000 */
[----:B------:R-:W-:-:S04]  /*1650*/  LOP3.LUT R8, R7, 0x7, RZ, 0xc0, !PT ;  /* 0x0000000707087812 */ /* 0x000fc800078ec0ff */
[----:B------:R-:W-:Y:S01]  /*1660*/  ISETP.GE.U32.AND P1, PT, R2, 0x7, PT ;  /* 0x000000070200780c */ /* 0x000fe20003f26070 */
[----:B------:R-:W-:Y:S01]  /*1670*/  IMAD.MOV.U32 R2, RZ, RZ, RZ ;  /* 0x000000ffff027224 */ /* 0x000fe200078e00ff */
[----:B------:R-:W-:-:S11]  /*1680*/  ISETP.NE.AND P0, PT, R8, RZ, PT ;  /* 0x000000ff0800720c */ /* 0x000fd60003f05270 */
[----:B------:R-:W-:Y:S05]  /*1690*/  @!P1 BRA `(.L_x_10) ;  /* 0x0000000000489947 */ /* 0x000fea0003800000 */
[----:B------:R-:W-:Y:S01]  /*16a0*/  LOP3.LUT R2, R7, 0x7ffffff8, RZ, 0xc0, !PT ;  /* 0x7ffffff807027812 */ /* 0x000fe200078ec0ff */
[----:B------:R-:W0:Y:S01]  /*16b0*/  LDCU.64 UR6, c[0x0][0x388] ;  /* 0x00007100ff0677ac */ /* 0x000e220008000a00 */
[----:B------:R-:W-:-:S05]  /*16c0*/  UMOV UR4, URZ ;  /* 0x000000ff00047c82 */ /* 0x000fca0008000000 */
.L_x_11:
[----:B-1----:R-:W-:Y:S01]  /*16d0*/  IADD3 R5, P1, PT, R3, UR4, RZ ;  /* 0x0000000403057c10 */ /* 0x002fe2000ff3e0ff */
[----:B------:R-:W-:-:S04]  /*16e0*/  UIADD3 UR4, UPT, UPT, UR4, 0x8, URZ ;  /* 0x0000000804047890 */ /* 0x000fc8000fffe0ff */
[----:B------:R-:W-:Y:S01]  /*16f0*/  IMAD.X R6, RZ, RZ, R0, P1 ;  /* 0x000000ffff067224 */ /* 0x000fe200008e0600 */
[----:B0-----:R-:W-:-:S04]  /*1700*/  LEA R4, P1, R5, UR6, 0x2 ;  /* 0x0000000605047c11 */ /* 0x001fc8000f8210ff */
[----:B------:R-:W-:Y:S02]  /*1710*/  LEA.HI.X R5, R5, UR7, R6, 0x2, P1 ;  /* 0x0000000705057c11 */ /* 0x000fe400088f1406 */
[----:B------:R-:W-:-:S03]  /*1720*/  ISETP.NE.AND P1, PT, R2, UR4, PT ;  /* 0x0000000402007c0c */ /* 0x000fc6000bf25270 */
[----:B------:R1:W-:Y:S04]  /*1730*/  STG.E desc[UR22][R4.64], R9 ;  /* 0x0000000904007986 */ /* 0x0003e8000c101916 */
[----:B------:R1:W-:Y:S04]  /*1740*/  STG.E desc[UR22][R4.64+0x4], R9 ;  /* 0x0000040904007986 */ /* 0x0003e8000c101916 */
[----:B------:R1:W-:Y:S04]  /*1750*/  STG.E desc[UR22][R4.64+0x8], R9 ;  /* 0x0000080904007986 */ /* 0x0003e8000c101916 */
[----:B------:R1:W-:Y:S04]  /*1760*/  STG.E desc[UR22][R4.64+0xc], R9 ;  /* 0x00000c0904007986 */ /* 0x0003e8000c101916 */
[----:B------:R1:W-:Y:S04]  /*1770*/  STG.E desc[UR22][R4.64+0x10], R9 ;  /* 0x0000100904007986 */ /* 0x0003e8000c101916 */
[----:B------:R1:W-:Y:S04]  /*1780*/  STG.E desc[UR22][R4.64+0x14], R9 ;  /* 0x0000140904007986 */ /* 0x0003e8000c101916 */
[----:B------:R1:W-:Y:S04]  /*1790*/  STG.E desc[UR22][R4.64+0x18], R9 ;  /* 0x0000180904007986 */ /* 0x0003e8000c101916 */
[----:B------:R1:W-:Y:S01]  /*17a0*/  STG.E desc[UR22][R4.64+0x1c], R9 ;  /* 0x00001c0904007986 */ /* 0x0003e2000c101916 */
[----:B------:R-:W-:Y:S05]  /*17b0*/  @P1 BRA `(.L_x_11) ;  /* 0xfffffffc00c41947 */ /* 0x000fea000383ffff */
.L_x_10:
[----:B------:R-:W-:Y:S05]  /*17c0*/  @!P0 EXIT ;  /* 0x000000000000894d */ /* 0x000fea0003800000 */
[----:B------:R-:W-:Y:S02]  /*17d0*/  ISETP.GE.U32.AND P0, PT, R8, 0x4, PT ;  /* 0x000000040800780c */ /* 0x000fe40003f06070 */
[----:B------:R-:W-:-:S04]  /*17e0*/  LOP3.LUT R10, R7, 0x3, RZ, 0xc0, !PT ;  /* 0x00000003070a7812 */ /* 0x000fc800078ec0ff */
[----:B------:R-:W-:-:S07]  /*17f0*/  ISETP.NE.AND P1, PT, R10, RZ, PT ;  /* 0x000000ff0a00720c */ /* 0x000fce0003f25270 */
[----:B------:R-:W-:Y:S06]  /*1800*/  @!P0 BRA `(.L_x_12) ;  /* 0x0000000000288947 */ /* 0x000fec0003800000 */
[----:B------:R-:W0:Y:S01]  /*1810*/  LDCU.64 UR4, c[0x0][0x388] ;  /* 0x00007100ff0477ac */ /* 0x000e220008000a00 */
[----:B-1----:R-:W-:Y:S01]  /*1820*/  IADD3 R5, P0, PT, R3, R2, RZ ;  /* 0x0000000203057210 */ /* 0x002fe20007f1e0ff */
[----:B------:R-:W-:-:S04]  /*1830*/  VIADD R2, R2, 0x4 ;  /* 0x0000000402027836 */ /* 0x000fc80000000000 */
[----:B------:R-:W-:Y:S01]  /*1840*/  IMAD.X R6, RZ, RZ, R0, P0 ;  /* 0x000000ffff067224 */ /* 0x000fe200000e0600 */
[----:B0-----:R-:W-:-:S04]  /*1850*/  LEA R4, P0, R5, UR4, 0x2 ;  /* 0x0000000405047c11 */ /* 0x001fc8000f8010ff */
[----:B------:R-:W-:-:S05]  /*1860*/  LEA.HI.X R5, R5, UR5, R6, 0x2, P0 ;  /* 0x0000000505057c11 */ /* 0x000fca00080f1406 */
[----:B------:R0:W-:Y:S04]  /*1870*/  STG.E desc[UR22][R4.64], R9 ;  /* 0x0000000904007986 */ /* 0x0001e8000c101916 */
[----:B------:R0:W-:Y:S04]  /*1880*/  STG.E desc[UR22][R4.64+0x4], R9 ;  /* 0x0000040904007986 */ /* 0x0001e8000c101916 */
[----:B------:R0:W-:Y:S04]  /*1890*/  STG.E desc[UR22][R4.64+0x8], R9 ;  /* 0x0000080904007986 */ /* 0x0001e8000c101916 */
[----:B------:R0:W-:Y:S02]  /*18a0*/  STG.E desc[UR22][R4.64+0xc], R9 ;  /* 0x00000c0904007986 */ /* 0x0001e4000c101916 */
.L_x_12:
[----:B------:R-:W-:Y:S05]  /*18b0*/  @!P1 EXIT ;  /* 0x000000000000994d */ /* 0x000fea0003800000 */
[----:B------:R-:W-:Y:S02]  /*18c0*/  ISETP.NE.AND P0, PT, R10, 0x1, PT ;  /* 0x000000010a00780c */ /* 0x000fe40003f05270 */
[----:B01----:R-:W-:-:S04]  /*18d0*/  LOP3.LUT R4, R7, 0x1, RZ, 0xc0, !PT ;  /* 0x0000000107047812 */ /* 0x003fc800078ec0ff */
[----:B------:R-:W-:-:S07]  /*18e0*/  ISETP.NE.U32.AND P1, PT, R4, 0x1, PT ;  /* 0x000000010400780c */ /* 0x000fce0003f25070 */
[----:B------:R-:W-:Y:S06]  /*18f0*/  @!P0 BRA `(.L_x_13) ;  /* 0x0000000000208947 */ /* 0x000fec0003800000 */
[----:B------:R-:W0:Y:S01]  /*1900*/  LDCU.64 UR4, c[0x0][0x388] ;  /* 0x00007100ff0477ac */ /* 0x000e220008000a00 */
[----:B------:R-:W-:Y:S01]  /*1910*/  IADD3 R5, P0, PT, R3, R2, RZ ;  /* 0x0000000203057210 */ /* 0x000fe20007f1e0ff */
[----:B------:R-:W-:-:S04]  /*1920*/  VIADD R2, R2, 0x2 ;  /* 0x0000000202027836 */ /* 0x000fc80000000000 */
[----:B------:R-:W-:Y:S01]  /*1930*/  IMAD.X R6, RZ, RZ, R0, P0 ;  /* 0x000000ffff067224 */ /* 0x000fe200000e0600 */
[----:B0-----:R-:W-:-:S04]  /*1940*/  LEA R4, P0, R5, UR4, 0x2 ;  /* 0x0000000405047c11 */ /* 0x001fc8000f8010ff */
[----:B------:R-:W-:-:S05]  /*1950*/  LEA.HI.X R5, R5, UR5, R6, 0x2, P0 ;  /* 0x0000000505057c11 */ /* 0x000fca00080f1406 */
[----:B------:R0:W-:Y:S04]  /*1960*/  STG.E desc[UR22][R4.64], R9 ;  /* 0x0000000904007986 */ /* 0x0001e8000c101916 */
[----:B------:R0:W-:Y:S02]  /*1970*/  STG.E desc[UR22][R4.64+0x4], R9 ;  /* 0x0000040904007986 */ /* 0x0001e4000c101916 */
.L_x_13:
[----:B------:R-:W-:Y:S05]  /*1980*/  @P1 EXIT ;  /* 0x000000000000194d */ /* 0x000fea0003800000 */
[----:B------:R-:W1:Y:S01]  /*1990*/  LDCU.64 UR4, c[0x0][0x388] ;  /* 0x00007100ff0477ac */ /* 0x000e620008000a00 */
[----:B------:R-:W-:-:S05]  /*19a0*/  IADD3 R3, P0, PT, R3, R2, RZ ;  /* 0x0000000203037210 */ /* 0x000fca0007f1e0ff */
[----:B------:R-:W-:Y:S01]  /*19b0*/  IMAD.X R0, RZ, RZ, R0, P0 ;  /* 0x000000ffff007224 */ /* 0x000fe200000e0600 */
[----:B-1----:R-:W-:-:S04]  /*19c0*/  LEA R2, P0, R3, UR4, 0x2 ;  /* 0x0000000403027c11 */ /* 0x002fc8000f8010ff */
[----:B------:R-:W-:-:S05]  /*19d0*/  LEA.HI.X R3, R3, UR5, R0, 0x2, P0 ;  /* 0x0000000503037c11 */ /* 0x000fca00080f1400 */
[----:B------:R-:W-:Y:S01]  /*19e0*/  STG.E desc[UR22][R2.64], R9 ;  /* 0x0000000902007986 */ /* 0x000fe2000c101916 */
[----:B------:R-:W-:Y:S05]  /*19f0*/  EXIT ;  /* 0x000000000000794d */ /* 0x000fea0003800000 */
        .weak           $__internal_0_$__cuda_sm3x_div_rn_noftz_f32_slowpath
        .type           $__internal_0_$__cuda_sm3x_div_rn_noftz_f32_slowpath,@function
        .size           $__internal_0_$__cuda_sm3x_div_rn_noftz_f32_slowpath,(.L_x_26 - $__internal_0_$__cuda_sm3x_div_rn_noftz_f32_slowpath)
$__internal_0_$__cuda_sm3x_div_rn_noftz_f32_slowpath:
[----:B------:R-:W-:Y:S01]  /*1a00*/  SHF.R.U32.HI R10, RZ, 0x17, R7 ;  /* 0x00000017ff0a7819 */ /* 0x000fe20000011607 */
[----:B------:R-:W-:Y:S01]  /*1a10*/  BSSY.RECONVERGENT B1, `(.L_x_14) ;  /* 0x0000062000017945 */ /* 0x000fe20003800200 */
[----:B------:R-:W-:Y:S02]  /*1a20*/  SHF.R.U32.HI R9, RZ, 0x17, R6 ;  /* 0x00000017ff097819 */ /* 0x000fe40000011606 */
[----:B------:R-:W-:Y:S02]  /*1a30*/  LOP3.LUT R14, R10, 0xff, RZ, 0xc0, !PT ;  /* 0x000000ff0a0e7812 */ /* 0x000fe400078ec0ff */
[----:B------:R-:W-:-:S03]  /*1a40*/  LOP3.LUT R12, R9, 0xff, RZ, 0xc0, !PT ;  /* 0x000000ff090c7812 */ /* 0x000fc600078ec0ff */
[----:B------:R-:W-:Y:S02]  /*1a50*/  VIADD R11, R14, 0xffffffff ;  /* 0xffffffff0e0b7836 */ /* 0x000fe40000000000 */
[----:B------:R-:W-:-:S03]  /*1a60*/  VIADD R10, R12, 0xffffffff ;  /* 0xffffffff0c0a7836 */ /* 0x000fc60000000000 */
[----:B------:R-:W-:-:S04]  /*1a70*/  ISETP.GT.U32.AND P0, PT, R11, 0xfd, PT ;  /* 0x000000fd0b00780c */ /* 0x000fc80003f04070 */
[----:B------:R-:W-:-:S13]  /*1a80*/  ISETP.GT.U32.OR P0, PT, R10, 0xfd, P0 ;  /* 0x000000fd0a00780c */ /* 0x000fda0000704470 */
[----:B------:R-:W-:Y:S01]  /*1a90*/  @!P0 IMAD.MOV.U32 R9, RZ, RZ, RZ ;  /* 0x000000ffff098224 */ /* 0x000fe200078e00ff */
[----:B------:R-:W-:Y:S06]  /*1aa0*/  @!P0 BRA `(.L_x_15) ;  /* 0x00000000005c8947 */ /* 0x000fec0003800000 */
[----:B------:R-:W-:Y:S02]  /*1ab0*/  FSETP.GTU.FTZ.AND P0, PT, |R6|, +INF , PT ;  /* 0x7f8000000600780b */ /* 0x000fe40003f1c200 */
[----:B------:R-:W-:-:S04]  /*1ac0*/  FSETP.GTU.FTZ.AND P1, PT, |R7|, +INF , PT ;  /* 0x7f8000000700780b */ /* 0x000fc80003f3c200 */
[----:B------:R-:W-:-:S13]  /*1ad0*/  PLOP3.LUT P0, PT, P0, P1, PT, 0xf8, 0x8f ;  /* 0x00000000008f781c */ /* 0x000fda0000703f70 */
[----:B------:R-:W-:Y:S05]  /*1ae0*/  @P0 BRA `(.L_x_16) ;  /* 0x00000004004c0947 */ /* 0x000fea0003800000 */
[----:B------:R-:W-:-:S13]  /*1af0*/  LOP3.LUT P0, RZ, R7, 0x7fffffff, R6, 0xc8, !PT ;  /* 0x7fffffff07ff7812 */ /* 0x000fda000780c806 */
[----:B------:R-:W-:Y:S05]  /*1b00*/  @!P0 BRA `(.L_x_17) ;  /* 0x00000004003c8947 */ /* 0x000fea0003800000 */
[C---:B------:R-:W-:Y:S02]  /*1b10*/  FSETP.NEU.FTZ.AND P1, PT, |R6|.reuse, +INF , PT ;  /* 0x7f8000000600780b */ /* 0x040fe40003f3d200 */
[----:B------:R-:W-:Y:S02]  /*1b20*/  FSETP.NEU.FTZ.AND P2, PT, |R7|, +INF , PT ;  /* 0x7f8000000700780b */ /* 0x000fe40003f5d200 */
[----:B------:R-:W-:-:S11]  /*1b30*/  FSETP.NEU.FTZ.AND P0, PT, |R6|, +INF , PT ;  /* 0x7f8000000600780b */ /* 0x000fd60003f1d200 */
[----:B------:R-:W-:Y:S05]  /*1b40*/  @!P2 BRA !P1, `(.L_x_17) ;  /* 0x00000004002ca947 */ /* 0x000fea0004800000 */
[----:B------:R-:W-:-:S04]  /*1b50*/  LOP3.LUT P1, RZ, R6, 0x7fffffff, RZ, 0xc0, !PT ;  /* 0x7fffffff06ff7812 */ /* 0x000fc8000782c0ff */
[----:B------:R-:W-:-:S13]  /*1b60*/  PLOP3.LUT P1, PT, P2, P1, PT, 0x2f, 0xf2 ;  /* 0x0000000000f2781c */ /* 0x000fda0001722577 */
[----:B------:R-:W-:Y:S05]  /*1b70*/  @P1 BRA `(.L_x_18) ;  /* 0x0000000400181947 */ /* 0x000fea0003800000 */
[----:B------:R-:W-:-:S04]  /*1b80*/  LOP3.LUT P1, RZ, R7, 0x7fffffff, RZ, 0xc0, !PT ;  /* 0x7fffffff07ff7812 */ /* 0x000fc8000782c0ff */
[----:B------:R-:W-:-:S13]  /*1b90*/  PLOP3.LUT P0, PT, P0, P1, PT, 0x2f, 0xf2 ;  /* 0x0000000000f2781c */ /* 0x000fda0000702577 */
[----:B------:R-:W-:Y:S05]  /*1ba0*/  @P0 BRA `(.L_x_19) ;  /* 0x0000000400000947 */ /* 0x000fea0003800000 */
[----:B------:R-:W-:Y:S02]  /*1bb0*/  ISETP.GE.AND P0, PT, R10, RZ, PT ;  /* 0x000000ff0a00720c */ /* 0x000fe40003f06270 */
[----:B------:R-:W-:-:S11]  /*1bc0*/  ISETP.GE.AND P1, PT, R11, RZ, PT ;  /* 0x000000ff0b00720c */ /* 0x000fd60003f26270 */
[----:B------:R-:W-:Y:S02]  /*1bd0*/  @P0 IMAD.MOV.U32 R9, RZ, RZ, RZ ;  /* 0x000000ffff090224 */ /* 0x000fe400078e00ff */
[----:B------:R-:W-:Y:S01]  /*1be0*/  @!P0 FFMA R6, R6, 1.84467440737095516160e+19, RZ ;  /* 0x5f80000006068823 */ /* 0x000fe200000000ff */
[----:B------:R-:W-:Y:S02]  /*1bf0*/  @!P0 IMAD.MOV.U32 R9, RZ, RZ, -0x40 ;  /* 0xffffffc0ff098424 */ /* 0x000fe400078e00ff */
[----:B------:R-:W-:Y:S02]  /*1c00*/  @!P1 FFMA R7, R7, 1.84467440737095516160e+19, RZ ;  /* 0x5f80000007079823 */ /* 0x000fe400000000ff */
[----:B------:R-:W-:-:S07]  /*1c10*/  @!P1 VIADD R9, R9, 0x40 ;  /* 0x0000004009099836 */ /* 0x000fce0000000000 */
.L_x_15:
[----:B------:R-:W-:Y:S01]  /*1c20*/  LEA R10, R14, 0xc0800000, 0x17 ;  /* 0xc08000000e0a7811 */ /* 0x000fe200078eb8ff */
[----:B------:R-:W-:Y:S04]  /*1c30*/  BSSY.RECONVERGENT B2, `(.L_x_20) ;  /* 0x0000036000027945 */ /* 0x000fe80003800200 */
[----:B------:R-:W-:Y:S02]  /*1c40*/  IMAD.IADD R10, R7, 0x1, -R10 ;  /* 0x00000001070a7824 */ /* 0x000fe400078e0a0a */
[----:B------:R-:W-:Y:S02]  /*1c50*/  VIADD R7, R12, 0xffffff81 ;  /* 0xffffff810c077836 */ /* 0x000fe40000000000 */
[----:B------:R0:W1:Y:S01]  /*1c60*/  MUFU.RCP R11, R10 ;  /* 0x0000000a000b7308 */ /* 0x0000620000001000 */
[----:B------:R-:W-:Y:S01]  /*1c70*/  FADD.FTZ R13, -R10, -RZ ;  /* 0x800000ff0a0d7221 */ /* 0x000fe20000010100 */
[C---:B------:R-:W-:Y:S01]  /*1c80*/  IMAD R6, R7.reuse, -0x800000, R6 ;  /* 0xff80000007067824 */ /* 0x040fe200078e0206 */
[----:B0-----:R-:W-:-:S05]  /*1c90*/  IADD3 R10, PT, PT, R7, 0x7f, -R14 ;  /* 0x0000007f070a7810 */ /* 0x001fca0007ffe80e */
[----:B------:R-:W-:Y:S02]  /*1ca0*/  IMAD.IADD R10, R10, 0x1, R9 ;  /* 0x000000010a0a7824 */ /* 0x000fe400078e0209 */
[----:B-1----:R-:W-:-:S04]  /*1cb0*/  FFMA R12, R11, R13, 1 ;  /* 0x3f8000000b0c7423 */ /* 0x002fc8000000000d */
[----:B------:R-:W-:-:S04]  /*1cc0*/  FFMA R16, R11, R12, R11 ;  /* 0x0000000c0b107223 */ /* 0x000fc8000000000b */
[----:B------:R-:W-:-:S04]  /*1cd0*/  FFMA R11, R6, R16, RZ ;  /* 0x00000010060b7223 */ /* 0x000fc800000000ff */
[----:B------:R-:W-:-:S04]  /*1ce0*/  FFMA R12, R13, R11, R6 ;  /* 0x0000000b0d0c7223 */ /* 0x000fc80000000006 */
[----:B------:R-:W-:-:S04]  /*1cf0*/  FFMA R11, R16, R12, R11 ;  /* 0x0000000c100b7223 */ /* 0x000fc8000000000b */
[----:B------:R-:W-:-:S04]  /*1d00*/  FFMA R12, R13, R11, R6 ;  /* 0x0000000b0d0c7223 */ /* 0x000fc80000000006 */
[----:B------:R-:W-:-:S05]  /*1d10*/  FFMA R6, R16, R12, R11 ;  /* 0x0000000c10067223 */ /* 0x000fca000000000b */
[----:B------:R-:W-:-:S04]  /*1d20*/  SHF.R.U32.HI R7, RZ, 0x17, R6 ;  /* 0x00000017ff077819 */ /* 0x000fc80000011606 */
[----:B------:R-:W-:-:S05]  /*1d30*/  LOP3.LUT R7, R7, 0xff, RZ, 0xc0, !PT ;  /* 0x000000ff07077812 */ /* 0x000fca00078ec0ff */
[----:B------:R-:W-:-:S04]  /*1d40*/  IMAD.IADD R13, R7, 0x1, R10 ;  /* 0x00000001070d7824 */ /* 0x000fc800078e020a */
[----:B------:R-:W-:-:S05]  /*1d50*/  VIADD R7, R13, 0xffffffff ;  /* 0xffffffff0d077836 */ /* 0x000fca0000000000 */
[----:B------:R-:W-:-:S13]  /*1d60*/  ISETP.GE.U32.AND P0, PT, R7, 0xfe, PT ;  /* 0x000000fe0700780c */ /* 0x000fda0003f06070 */
[----:B------:R-:W-:Y:S05]  /*1d70*/  @!P0 BRA `(.L_x_21) ;  /* 0x0000000000808947 */ /* 0x000fea0003800000 */
[----:B------:R-:W-:-:S13]  /*1d80*/  ISETP.GT.AND P0, PT, R13, 0xfe, PT ;  /* 0x000000fe0d00780c */ /* 0x000fda0003f04270 */
[----:B------:R-:W-:Y:S05]  /*1d90*/  @P0 BRA `(.L_x_22) ;  /* 0x00000000006c0947 */ /* 0x000fea0003800000 */
[----:B------:R-:W-:-:S13]  /*1da0*/  ISETP.GE.AND P0, PT, R13, 0x1, PT ;  /* 0x000000010d00780c */ /* 0x000fda0003f06270 */
[----:B------:R-:W-:Y:S05]  /*1db0*/  @P0 BRA `(.L_x_23) ;  /* 0x0000000000740947 */ /* 0x000fea0003800000 */
[----:B------:R-:W-:Y:S02]  /*1dc0*/  ISETP.GE.AND P0, PT, R13, -0x18, PT ;  /* 0xffffffe80d00780c */ /* 0x000fe40003f06270 */
[----:B------:R-:W-:-:S11]  /*1dd0*/  LOP3.LUT R6, R6, 0x80000000, RZ, 0xc0, !PT ;  /* 0x8000000006067812 */ /* 0x000fd600078ec0ff */
[----:B------:R-:W-:Y:S05]  /*1de0*/  @!P0 BRA `(.L_x_23) ;  /* 0x0000000000688947 */ /* 0x000fea0003800000 */
[CCC-:B------:R-:W-:Y:S01]  /*1df0*/  FFMA.RZ R7, R16.reuse, R12.reuse, R11.reuse ;  /* 0x0000000c10077223 */ /* 0x1c0fe2000000c00b */
[CCC-:B------:R-:W-:Y:S01]  /*1e00*/  FFMA.RM R10, R16.reuse, R12.reuse, R11.reuse ;  /* 0x0000000c100a7223 */ /* 0x1c0fe2000000400b */
[C---:B------:R-:W-:Y:S02]  /*1e10*/  ISETP.NE.AND P2, PT, R13.reuse, RZ, PT ;  /* 0x000000ff0d00720c */ /* 0x040fe40003f45270 */
[----:B------:R-:W-:Y:S02]  /*1e20*/  ISETP.NE.AND P1, PT, R13, RZ, PT ;  /* 0x000000ff0d00720c */ /* 0x000fe40003f25270 */
[----:B------:R-:W-:Y:S01]  /*1e30*/  LOP3.LUT R9, R7, 0x7fffff, RZ, 0xc0, !PT ;  /* 0x007fffff07097812 */ /* 0x000fe200078ec0ff */
[----:B------:R-:W-:Y:S01]  /*1e40*/  FFMA.RP R7, R16, R12, R11 ;  /* 0x0000000c10077223 */ /* 0x000fe2000000800b */
[----:B------:R-:W-:Y:S02]  /*1e50*/  VIADD R12, R13, 0x20 ;  /* 0x000000200d0c7836 */ /* 0x000fe40000000000 */
[----:B------:R-:W-:Y:S01]  /*1e60*/  LOP3.LUT R9, R9, 0x800000, RZ, 0xfc, !PT ;  /* 0x0080000009097812 */ /* 0x000fe200078efcff */
[----:B------:R-:W-:Y:S01]  /*1e70*/  IMAD.MOV R11, RZ, RZ, -R13 ;  /* 0x000000ffff0b7224 */ /* 0x000fe200078e0a0d */
[----:B------:R-:W-:-:S02]  /*1e80*/  FSETP.NEU.FTZ.AND P0, PT, R7, R10, PT ;  /* 0x0000000a0700720b */ /* 0x000fc40003f1d000 */
[----:B------:R-:W-:Y:S02]  /*1e90*/  SHF.L.U32 R12, R9, R12, RZ ;  /* 0x0000000c090c7219 */ /* 0x000fe400000006ff */
[----:B------:R-:W-:Y:S02]  /*1ea0*/  SEL R10, R11, RZ, P2 ;  /* 0x000000ff0b0a7207 */ /* 0x000fe40001000000 */
[----:B------:R-:W-:Y:S02]  /*1eb0*/  ISETP.NE.AND P1, PT, R12, RZ, P1 ;  /* 0x000000ff0c00720c */ /* 0x000fe40000f25270 */
[----:B------:R-:W-:Y:S02]  /*1ec0*/  SHF.R.U32.HI R10, RZ, R10, R9 ;  /* 0x0000000aff0a7219 */ /* 0x000fe40000011609 */
[----:B------:R-:W-:Y:S02]  /*1ed0*/  PLOP3.LUT P0, PT, P0, P1, PT, 0xf8, 0x8f ;  /* 0x00000000008f781c */ /* 0x000fe40000703f70 */
[----:B------:R-:W-:-:S02]  /*1ee0*/  SHF.R.U32.HI R12, RZ, 0x1, R10 ;  /* 0x00000001ff0c7819 */ /* 0x000fc4000001160a */
[----:B------:R-:W-:-:S04]  /*1ef0*/  SEL R7, RZ, 0x1, !P0 ;  /* 0x00000001ff077807 */ /* 0x000fc80004000000 */
[----:B------:R-:W-:-:S04]  /*1f00*/  LOP3.LUT R7, R7, 0x1, R12, 0xf8, !PT ;  /* 0x0000000107077812 */ /* 0x000fc800078ef80c */
[----:B------:R-:W-:-:S05]  /*1f10*/  LOP3.LUT R7, R7, R10, RZ, 0xc0, !PT ;  /* 0x0000000a07077212 */ /* 0x000fca00078ec0ff */
[----:B------:R-:W-:-:S05]  /*1f20*/  IMAD.IADD R7, R12, 0x1, R7 ;  /* 0x000000010c077824 */ /* 0x000fca00078e0207 */
[----:B------:R-:W-:Y:S01]  /*1f30*/  LOP3.LUT R6, R7, R6, RZ, 0xfc, !PT ;  /* 0x0000000607067212 */ /* 0x000fe200078efcff */
[----:B------:R-:W-:Y:S06]  /*1f40*/  BRA `(.L_x_23) ;  /* 0x0000000000107947 */ /* 0x000fec0003800000 */
.L_x_22:
[----:B------:R-:W-:-:S04]  /*1f50*/  LOP3.LUT R6, R6, 0x80000000, RZ, 0xc0, !PT ;  /* 0x8000000006067812 */ /* 0x000fc800078ec0ff */
[----:B------:R-:W-:Y:S01]  /*1f60*/  LOP3.LUT R6, R6, 0x7f800000, RZ, 0xfc, !PT ;  /* 0x7f80000006067812 */ /* 0x000fe200078efcff */
[----:B------:R-:W-:Y:S06]  /*1f70*/  BRA `(.L_x_23) ;  /* 0x0000000000047947 */ /* 0x000fec0003800000 */
.L_x_21:
[----:B------:R-:W-:-:S07]  /*1f80*/  IMAD R6, R10, 0x800000, R6 ;  /* 0x008000000a067824 */ /* 0x000fce00078e0206 */
.L_x_23:
[----:B------:R-:W-:Y:S05]  /*1f90*/  BSYNC.RECONVERGENT B2 ;  /* 0x0000000000027941 */ /* 0x000fea0003800200 */
.L_x_20:
[----:B------:R-:W-:Y:S05]  /*1fa0*/  BRA `(.L_x_24) ;  /* 0x0000000000207947 */ /* 0x000fea0003800000 */
.L_x_19:
[----:B------:R-:W-:-:S04]  /*1fb0*/  LOP3.LUT R6, R7, 0x80000000, R6, 0x48, !PT ;  /* 0x8000000007067812 */ /* 0x000fc800078e4806 */
[----:B------:R-:W-:Y:S01]  /*1fc0*/  LOP3.LUT R6, R6, 0x7f800000, RZ, 0xfc, !PT ;  /* 0x7f80000006067812 */ /* 0x000fe200078efcff */
[----:B------:R-:W-:Y:S06]  /*1fd0*/  BRA `(.L_x_24) ;  /* 0x0000000000147947 */ /* 0x000fec0003800000 */
.L_x_18:
[----:B------:R-:W-:Y:S01]  /*1fe0*/  LOP3.LUT R6, R7, 0x80000000, R6, 0x48, !PT ;  /* 0x8000000007067812 */ /* 0x000fe200078e4806 */
[----:B------:R-:W-:Y:S06]  /*1ff0*/  BRA `(.L_x_24) ;  /* 0x00000000000c7947 */ /* 0x000fec0003800000 */
.L_x_17:
[----:B------:R-:W0:Y:S01]  /*2000*/  MUFU.RSQ R6, -QNAN ;  /* 0xffc0000000067908 */ /* 0x000e220000001400 */
[----:B------:R-:W-:Y:S05]  /*2010*/  BRA `(.L_x_24) ;  /* 0x0000000000047947 */ /* 0x000fea0003800000 */
.L_x_16:
[----:B------:R-:W-:-:S07]  /*2020*/  FADD.FTZ R6, R6, R7 ;  /* 0x0000000706067221 */ /* 0x000fce0000010000 */
.L_x_24:
[----:B------:R-:W-:Y:S05]  /*2030*/  BSYNC.RECONVERGENT B1 ;  /* 0x0000000000017941 */ /* 0x000fea0003800200 */
.L_x_14:
[----:B------:R-:W-:-:S04]  /*2040*/  IMAD.MOV.U32 R9, RZ, RZ, 0x0 ;  /* 0x00000000ff097424 */ /* 0x000fc800078e00ff */
[----:B0-----:R-:W-:Y:S05]  /*2050*/  RET.REL.NODEC R8 `(_Z13extract_reprePKfPfPKiiii) ;  /* 0xffffffdc08e87950 */ /* 0x001fea0003c3ffff */
.L_x_25:
[----:B------:R-:W-:-:S00]  /*2060*/  BRA `(.L_x_25) ;  /* 0xfffffffc00fc7947 */ /* 0x000fc0000383ffff */
[----:B------:R-:W-:-:S00]  /*2070*/  NOP ;  /* 0x0000000000007918 */ /* 0x000fc00000000000 */
        /* <DEDUP_REMOVED lines=8> */
.L_x_26:


//--------------------- .nv.shared.reserved.0     --------------------------
	.section	.nv.shared.reserved.0,"aw",@nobits
	.weak		__nv_reservedSMEM_offset_0_alias
	.size		__nv_reservedSMEM_offset_0_alias, 0, 64
	.other		__nv_reservedSMEM_offset_0_alias,@"STO_CUDA_RESERVED_SHARED STV_DEFAULT"
__nv_reservedSMEM_offset_0_alias:
	.zero		0
	.zero		64


//--------------------- .nv.constant0._Z13extract_reprePKfPfPKiiii --------------------------
	.section	.nv.constant0._Z13extract_reprePKfPfPKiiii,"a",@progbits
	.sectionflags	@""
	.align	4
.nv.constant0._Z13extract_reprePKfPfPKiiii:
	.zero		932


//--------------------- SYMBOLS --------------------------

	.type		.nv.reservedSmem.offset0,@object
	.size		.nv.reservedSmem.offset0,0x4
